// auto-generated by cutlass_sweep.gemm — config: {"arch": "sm_100", "cluster_m": 2, "cluster_n": 2, "dtype": "e4m3", "stages": 0, "tile_k": 32, "tile_m": 256, "tile_n": 128}
#include "cutlass/cutlass.h"
#include "cutlass/gemm/collective/collective_builder.hpp"
#include "cutlass/gemm/device/gemm_universal_adapter.h"
#include "cutlass/gemm/kernel/gemm_universal.hpp"
#include "cutlass/epilogue/collective/collective_builder.hpp"

using ElemA = cutlass::float_e4m3_t;
using ElemB = cutlass::float_e4m3_t;
using ElemCD = cutlass::float_e4m3_t;
using Acc  = float;
using TileShape    = cute::Shape<cute::_256, cute::_128, cute::_32>;
using ClusterShape = cute::Shape<cute::_2, cute::_2, cute::_1>;

using CollectiveEpilogue = typename cutlass::epilogue::collective::CollectiveBuilder<
    cutlass::arch::Sm100, cutlass::arch::OpClassTensorOp,
    TileShape, ClusterShape,
    cutlass::epilogue::collective::EpilogueTileAuto,
    Acc, Acc,
    ElemCD, cutlass::layout::RowMajor, 128 / cutlass::sizeof_bits<ElemCD>::value,
    ElemCD, cutlass::layout::RowMajor, 128 / cutlass::sizeof_bits<ElemCD>::value,
    cutlass::epilogue::collective::EpilogueScheduleAuto
  >::CollectiveOp;

using CollectiveMainloop = typename cutlass::gemm::collective::CollectiveBuilder<
    cutlass::arch::Sm100, cutlass::arch::OpClassTensorOp,
    ElemA, cutlass::layout::RowMajor, 128 / cutlass::sizeof_bits<ElemA>::value,
    ElemB, cutlass::layout::ColumnMajor, 128 / cutlass::sizeof_bits<ElemB>::value,
    Acc,
    TileShape, ClusterShape,
    cutlass::gemm::collective::StageCountAutoCarveout<static_cast<int>(sizeof(typename CollectiveEpilogue::SharedStorage))>,
    cutlass::gemm::collective::KernelScheduleAuto
  >::CollectiveOp;

using GemmKernel = cutlass::gemm::kernel::GemmUniversal<
    cute::Shape<int,int,int,int>,
    CollectiveMainloop,
    CollectiveEpilogue
>;
using Gemm = cutlass::gemm::device::GemmUniversalAdapter<GemmKernel>;

// Force the device kernel symbol into the cubin without needing a host main.
auto* _anchor = &cutlass::device_kernel<GemmKernel>;


// ===== COMPILED SASS (sm_100a) =====

	.target	sm_100a

	.elftype	@"ET_EXEC"


//--------------------- .note.nv.tkinfo           --------------------------
	.section	.note.nv.tkinfo,"",@"SHT_NOTE"
	.sectionflags	@"SHF_NOTE_NV_TKINFO"
	.tkinfo
        /*0018*/ 	.word	0x00000002
        /*0030*/ 	.string	""
        /*0030*/ 	.string	"ptxas"
        /*0030*/ 	.string	"Cuda compilation tools, release 13.0, V13.0.88"
        /*0030*/ 	.string	"Build cuda_13.0.r13.0/compiler.36424714_0"
        /*0030*/ 	.string	"-arch sm_100a -m 64 "



//--------------------- .note.nv.cuinfo           --------------------------
	.section	.note.nv.cuinfo,"",@"SHT_NOTE"
	.sectionflags	@"SHF_NOTE_NV_CUINFO"
        /*0018*/ 	.short	0x0002
        /*001a*/ 	.short	0x0064
        /*001c*/ 	.short	0x0082
	.zero		2


//--------------------- .nv.info                  --------------------------
	.section	.nv.info,"",@"SHT_CUDA_INFO"
	.align	4


	//----- nvinfo : EIATTR_REGCOUNT
	.align		4
        /*0000*/ 	.byte	0x04, 0x2f
        /*0002*/ 	.short	(.L_19 - .L_18)
	.align		4
.L_18:
        /*0004*/ 	.word	index@(_ZN7cutlass13device_kernelINS_4gemm6kernel13GemmUniversalIN4cute5tupleIJiiiiEEENS1_10collective13CollectiveMmaINS1_35MainloopSm100TmaUmmaWarpSpecializedILi32ELi2ELi4ENS5_IJNS4_1CILi2EEESB_NSA_ILi1EEEEEEEENS5_IJNSA_ILi256EEENSA_ILi128EEENSA_ILi32EEEEEENS_12float_e4m3_tENS5_IJlSC_lEEESJ_SK_NS4_8TiledMMAINS4_8MMA_AtomIJNS4_10MMA_TraitsINS4_25SM100_MMA_F8F6F4_2x1SM_SSEJSJ_SJ_fSF_SG_NS4_17integral_constantINS4_4UMMA5MajorELSR_0EEESS_NSP_INSQ_7ScaleInELST_0EEESU_EEEEEENS4_6LayoutINS5_IJSC_SC_SC_EEENS5_IJNSA_ILi0EEESZ_SZ_EEEEENS5_IJNS4_10UnderscoreES12_S12_EEEEENS4_28SM100_TMA_2SM_LOAD_MULTICASTENS4_14ComposedLayoutINS4_7SwizzleILi1ELi4ELi3EEENS4_18smem_ptr_flag_bitsILi8EEENSX_INS5_IJNSA_ILi8EEESH_EEENS5_IJSH_SC_EEEEEEEvNS4_8identityENS4_18SM100_TMA_2SM_LOADES1F_vS1G_EENS_8epilogue10collective18CollectiveEpilogueINS1J_23Sm100TmaWarpSpecializedILi2ELi2ELi64ELb0ELb0EEEJNS5_IJSG_SG_SH_EEENS5_IJNSX_ISG_SC_EENSX_INSA_ILi64EEESC_EEEEESJ_SK_SJ_SK_NS1J_6fusion15FusionCallbacksIS1N_NS1T_17LinearCombinationISJ_fSJ_fLNS_15FloatRoundStyleE2EEES1O_S1S_JEEENS4_5SM1004TMEM4LOAD26SM100_TMEM_LOAD_32dp32b64xENS4_13SM90_TMA_LOADENS16_INS17_ILi2ELi4ELi3EEES1A_NSX_INS5_IJS1B_S1Q_EEENS5_IJS1Q_SC_EEEEEEENS4_39AutoVectorizingCopyWithAssumedAlignmentILi128EEENS4_14SM90_TMA_STOREES28_S2A_S2A_EEEvvEEEEvNT_6ParamsE)
        /*0008*/ 	.word	0x000000cd


	//----- nvinfo : EIATTR_FRAME_SIZE
	.align		4
.L_19:
        /*000c*/ 	.byte	0x04, 0x11
        /*000e*/ 	.short	(.L_21 - .L_20)
	.align		4
.L_20:
        /*0010*/ 	.word	index@($__internal_2_$__cuda_sm10x_tcgen05_guardrail_trap_unallocated_columns_being_dealloced)
        /*0014*/ 	.word	0x00000000


	//----- nvinfo : EIATTR_FRAME_SIZE
	.align		4
.L_21:
        /*0018*/ 	.byte	0x04, 0x11
        /*001a*/ 	.short	(.L_23 - .L_22)
	.align		4
.L_22:
        /*001c*/ 	.word	index@($__internal_1_$__cuda_sm10x_tcgen05_guardrail_trap_phase_invalid_during_alloc)
        /*0020*/ 	.word	0x00000000


	//----- nvinfo : EIATTR_FRAME_SIZE
	.align		4
.L_23:
        /*0024*/ 	.byte	0x04, 0x11
        /*0026*/ 	.short	(.L_25 - .L_24)
	.align		4
.L_24:
        /*0028*/ 	.word	index@($__internal_0_$__cuda_sm10x_tcgen05_guardrail_trap_col_being_dealloced_not_returned_by_alloc)
        /*002c*/ 	.word	0x00000000


	//----- nvinfo : EIATTR_FRAME_SIZE
	.align		4
.L_25:
        /*0030*/ 	.byte	0x04, 0x11
        /*0032*/ 	.short	(.L_27 - .L_26)
	.align		4
.L_26:
        /*0034*/ 	.word	index@(_ZN7cutlass13device_kernelINS_4gemm6kernel13GemmUniversalIN4cute5tupleIJiiiiEEENS1_10collective13CollectiveMmaINS1_35MainloopSm100TmaUmmaWarpSpecializedILi32ELi2ELi4ENS5_IJNS4_1CILi2EEESB_NSA_ILi1EEEEEEEENS5_IJNSA_ILi256EEENSA_ILi128EEENSA_ILi32EEEEEENS_12float_e4m3_tENS5_IJlSC_lEEESJ_SK_NS4_8TiledMMAINS4_8MMA_AtomIJNS4_10MMA_TraitsINS4_25SM100_MMA_F8F6F4_2x1SM_SSEJSJ_SJ_fSF_SG_NS4_17integral_constantINS4_4UMMA5MajorELSR_0EEESS_NSP_INSQ_7ScaleInELST_0EEESU_EEEEEENS4_6LayoutINS5_IJSC_SC_SC_EEENS5_IJNSA_ILi0EEESZ_SZ_EEEEENS5_IJNS4_10UnderscoreES12_S12_EEEEENS4_28SM100_TMA_2SM_LOAD_MULTICASTENS4_14ComposedLayoutINS4_7SwizzleILi1ELi4ELi3EEENS4_18smem_ptr_flag_bitsILi8EEENSX_INS5_IJNSA_ILi8EEESH_EEENS5_IJSH_SC_EEEEEEEvNS4_8identityENS4_18SM100_TMA_2SM_LOADES1F_vS1G_EENS_8epilogue10collective18CollectiveEpilogueINS1J_23Sm100TmaWarpSpecializedILi2ELi2ELi64ELb0ELb0EEEJNS5_IJSG_SG_SH_EEENS5_IJNSX_ISG_SC_EENSX_INSA_ILi64EEESC_EEEEESJ_SK_SJ_SK_NS1J_6fusion15FusionCallbacksIS1N_NS1T_17LinearCombinationISJ_fSJ_fLNS_15FloatRoundStyleE2EEES1O_S1S_JEEENS4_5SM1004TMEM4LOAD26SM100_TMEM_LOAD_32dp32b64xENS4_13SM90_TMA_LOADENS16_INS17_ILi2ELi4ELi3EEES1A_NSX_INS5_IJS1B_S1Q_EEENS5_IJS1Q_SC_EEEEEEENS4_39AutoVectorizingCopyWithAssumedAlignmentILi128EEENS4_14SM90_TMA_STOREES28_S2A_S2A_EEEvvEEEEvNT_6ParamsE)
        /*0038*/ 	.word	0x00000000


	//----- nvinfo : EIATTR_MIN_STACK_SIZE
	.align		4
.L_27:
        /*003c*/ 	.byte	0x04, 0x12
        /*003e*/ 	.short	(.L_29 - .L_28)
	.align		4
.L_28:
        /*0040*/ 	.word	index@(_ZN7cutlass13device_kernelINS_4gemm6kernel13GemmUniversalIN4cute5tupleIJiiiiEEENS1_10collective13CollectiveMmaINS1_35MainloopSm100TmaUmmaWarpSpecializedILi32ELi2ELi4ENS5_IJNS4_1CILi2EEESB_NSA_ILi1EEEEEEEENS5_IJNSA_ILi256EEENSA_ILi128EEENSA_ILi32EEEEEENS_12float_e4m3_tENS5_IJlSC_lEEESJ_SK_NS4_8TiledMMAINS4_8MMA_AtomIJNS4_10MMA_TraitsINS4_25SM100_MMA_F8F6F4_2x1SM_SSEJSJ_SJ_fSF_SG_NS4_17integral_constantINS4_4UMMA5MajorELSR_0EEESS_NSP_INSQ_7ScaleInELST_0EEESU_EEEEEENS4_6LayoutINS5_IJSC_SC_SC_EEENS5_IJNSA_ILi0EEESZ_SZ_EEEEENS5_IJNS4_10UnderscoreES12_S12_EEEEENS4_28SM100_TMA_2SM_LOAD_MULTICASTENS4_14ComposedLayoutINS4_7SwizzleILi1ELi4ELi3EEENS4_18smem_ptr_flag_bitsILi8EEENSX_INS5_IJNSA_ILi8EEESH_EEENS5_IJSH_SC_EEEEEEEvNS4_8identityENS4_18SM100_TMA_2SM_LOADES1F_vS1G_EENS_8epilogue10collective18CollectiveEpilogueINS1J_23Sm100TmaWarpSpecializedILi2ELi2ELi64ELb0ELb0EEEJNS5_IJSG_SG_SH_EEENS5_IJNSX_ISG_SC_EENSX_INSA_ILi64EEESC_EEEEESJ_SK_SJ_SK_NS1J_6fusion15FusionCallbacksIS1N_NS1T_17LinearCombinationISJ_fSJ_fLNS_15FloatRoundStyleE2EEES1O_S1S_JEEENS4_5SM1004TMEM4LOAD26SM100_TMEM_LOAD_32dp32b64xENS4_13SM90_TMA_LOADENS16_INS17_ILi2ELi4ELi3EEES1A_NSX_INS5_IJS1B_S1Q_EEENS5_IJS1Q_SC_EEEEEEENS4_39AutoVectorizingCopyWithAssumedAlignmentILi128EEENS4_14SM90_TMA_STOREES28_S2A_S2A_EEEvvEEEEvNT_6ParamsE)
        /*0044*/ 	.word	0x00000000
.L_29:


//--------------------- .nv.compat                --------------------------
	.section	.nv.compat,"",@"SHT_CUDA_COMPAT_INFO"
	.align	4
        /*0000*/ 	.byte	0x02, 0x09, 0x01, 0x00, 0x02, 0x02, 0x02, 0x00, 0x02, 0x05, 0x05, 0x00, 0x03, 0x07, 0x01, 0x01
        /*0010*/ 	.byte	0x02, 0x03, 0x01, 0x00, 0x02, 0x06, 0x01, 0x00, 0x04, 0x0b, 0x08, 0x00, 0x09, 0x00, 0x00, 0x00
        /*0020*/ 	.byte	0x00, 0x00, 0x00, 0x00


//--------------------- .nv.info._ZN7cutlass13device_kernelINS_4gemm6kernel13GemmUniversalIN4cute5tupleIJiiiiEEENS1_10collective13CollectiveMmaINS1_35MainloopSm100TmaUmmaWarpSpecializedILi32ELi2ELi4ENS5_IJNS4_1CILi2EEESB_NSA_ILi1EEEEEEEENS5_IJNSA_ILi256EEENSA_ILi128EEENSA_ILi32EEEEEENS_12float_e4m3_tENS5_IJlSC_lEEESJ_SK_NS4_8TiledMMAINS4_8MMA_AtomIJNS4_10MMA_TraitsINS4_25SM100_MMA_F8F6F4_2x1SM_SSEJSJ_SJ_fSF_SG_NS4_17integral_constantINS4_4UMMA5MajorELSR_0EEESS_NSP_INSQ_7ScaleInELST_0EEESU_EEEEEENS4_6LayoutINS5_IJSC_SC_SC_EEENS5_IJNSA_ILi0EEESZ_SZ_EEEEENS5_IJNS4_10UnderscoreES12_S12_EEEEENS4_28SM100_TMA_2SM_LOAD_MULTICASTENS4_14ComposedLayoutINS4_7SwizzleILi1ELi4ELi3EEENS4_18smem_ptr_flag_bitsILi8EEENSX_INS5_IJNSA_ILi8EEESH_EEENS5_IJSH_SC_EEEEEEEvNS4_8identityENS4_18SM100_TMA_2SM_LOADES1F_vS1G_EENS_8epilogue10collective18CollectiveEpilogueINS1J_23Sm100TmaWarpSpecializedILi2ELi2ELi64ELb0ELb0EEEJNS5_IJSG_SG_SH_EEENS5_IJNSX_ISG_SC_EENSX_INSA_ILi64EEESC_EEEEESJ_SK_SJ_SK_NS1J_6fusion15FusionCallbacksIS1N_NS1T_17LinearCombinationISJ_fSJ_fLNS_15FloatRoundStyleE2EEES1O_S1S_JEEENS4_5SM1004TMEM4LOAD26SM100_TMEM_LOAD_32dp32b64xENS4_13SM90_TMA_LOADENS16_INS17_ILi2ELi4ELi3EEES1A_NSX_INS5_IJS1B_S1Q_EEENS5_IJS1Q_SC_EEEEEEENS4_39AutoVectorizingCopyWithAssumedAlignmentILi128EEENS4_14SM90_TMA_STOREES28_S2A_S2A_EEEvvEEEEvNT_6ParamsE --------------------------
	.section	.nv.info._ZN7cutlass13device_kernelINS_4gemm6kernel13GemmUniversalIN4cute5tupleIJiiiiEEENS1_10collective13CollectiveMmaINS1_35MainloopSm100TmaUmmaWarpSpecializedILi32ELi2ELi4ENS5_IJNS4_1CILi2EEESB_NSA_ILi1EEEEEEEENS5_IJNSA_ILi256EEENSA_ILi128EEENSA_ILi32EEEEEENS_12float_e4m3_tENS5_IJlSC_lEEESJ_SK_NS4_8TiledMMAINS4_8MMA_AtomIJNS4_10MMA_TraitsINS4_25SM100_MMA_F8F6F4_2x1SM_SSEJSJ_SJ_fSF_SG_NS4_17integral_constantINS4_4UMMA5MajorELSR_0EEESS_NSP_INSQ_7ScaleInELST_0EEESU_EEEEEENS4_6LayoutINS5_IJSC_SC_SC_EEENS5_IJNSA_ILi0EEESZ_SZ_EEEEENS5_IJNS4_10UnderscoreES12_S12_EEEEENS4_28SM100_TMA_2SM_LOAD_MULTICASTENS4_14ComposedLayoutINS4_7SwizzleILi1ELi4ELi3EEENS4_18smem_ptr_flag_bitsILi8EEENSX_INS5_IJNSA_ILi8EEESH_EEENS5_IJSH_SC_EEEEEEEvNS4_8identityENS4_18SM100_TMA_2SM_LOADES1F_vS1G_EENS_8epilogue10collective18CollectiveEpilogueINS1J_23Sm100TmaWarpSpecializedILi2ELi2ELi64ELb0ELb0EEEJNS5_IJSG_SG_SH_EEENS5_IJNSX_ISG_SC_EENSX_INSA_ILi64EEESC_EEEEESJ_SK_SJ_SK_NS1J_6fusion15FusionCallbacksIS1N_NS1T_17LinearCombinationISJ_fSJ_fLNS_15FloatRoundStyleE2EEES1O_S1S_JEEENS4_5SM1004TMEM4LOAD26SM100_TMEM_LOAD_32dp32b64xENS4_13SM90_TMA_LOADENS16_INS17_ILi2ELi4ELi3EEES1A_NSX_INS5_IJS1B_S1Q_EEENS5_IJS1Q_SC_EEEEEEENS4_39AutoVectorizingCopyWithAssumedAlignmentILi128EEENS4_14SM90_TMA_STOREES28_S2A_S2A_EEEvvEEEEvNT_6ParamsE,"",@"SHT_CUDA_INFO"
	.sectionflags	@""
	.align	4


	//----- nvinfo : EIATTR_CUDA_API_VERSION
	.align		4
        /*0000*/ 	.byte	0x04, 0x37
        /*0002*/ 	.short	(.L_31 - .L_30)
.L_30:
        /*0004*/ 	.word	0x00000082


	//----- nvinfo : EIATTR_KPARAM_INFO
	.align		4
.L_31:
        /*0008*/ 	.byte	0x04, 0x17
        /*000a*/ 	.short	(.L_33 - .L_32)
.L_32:
        /*000c*/ 	.word	0x00000000
        /*0010*/ 	.short	0x0000
        /*0012*/ 	.short	0x0000
        /*0014*/ 	.byte	0x00, 0xf0, 0x01, 0x20


	//----- nvinfo : EIATTR_AT_ENTRY_FRAGMENTS
	.align		4
.L_33:
        /*0018*/ 	.byte	0x04, 0x4f
        /*001a*/ 	.short	(.L_35 - .L_34)


	//   ....[0]....
.L_34:
        /*001c*/ 	.word	0x00000007


	//----- nvinfo : EIATTR_RESERVED_SMEM_USED
	.align		4
.L_35:
        /*0020*/ 	.byte	0x01, 0x41
	.zero		2


	//----- nvinfo : EIATTR_SPARSE_MMA_MASK
	.align		4
        /*0024*/ 	.byte	0x03, 0x50
        /*0026*/ 	.short	0x0000


	//----- nvinfo : EIATTR_TCGEN05_2CTA_USED
	.align		4
        /*0028*/ 	.byte	0x01, 0x52
	.zero		2


	//----- nvinfo : EIATTR_MAXREG_COUNT
	.align		4
        /*002c*/ 	.byte	0x03, 0x1b
        /*002e*/ 	.short	0x00ff


	//----- nvinfo : EIATTR_NUM_BARRIERS
	.align		4
        /*0030*/ 	.byte	0x02, 0x4c
        /*0032*/ 	.byte	0x07
	.zero		1


	//----- nvinfo : EIATTR_EXTERNS
	.align		4
        /*0034*/ 	.byte	0x04, 0x0f
        /*0036*/ 	.short	(.L_37 - .L_36)


	//   ....[0]....
	.align		4
.L_36:
        /*0038*/ 	.word	index@(__assertfail)


	//----- nvinfo : EIATTR_MERCURY_ISA_VERSION
	.align		4
.L_37:
        /*003c*/ 	.byte	0x03, 0x5f
        /*003e*/ 	.short	0x0101


	//----- nvinfo : EIATTR_INT_WARP_WIDE_INSTR_OFFSETS
	.align		4
        /*0040*/ 	.byte	0x04, 0x31
        /*0042*/ 	.short	(.L_39 - .L_38)


	//   ....[0]....
.L_38:
        /*0044*/ 	.word	0x000010e0


	//   ....[1]....
        /*0048*/ 	.word	0x00001180


	//   ....[2]....
        /*004c*/ 	.word	0x00005440


	//   ....[3]....
        /*0050*/ 	.word	0x00005460


	//   ....[4]....
        /*0054*/ 	.word	0x00005490


	//   ....[5]....
        /*0058*/ 	.word	0x00005fc0


	//   ....[6]....
        /*005c*/ 	.word	0x00006030


	//   ....[7]....
        /*0060*/ 	.word	0x00006100


	//   ....[8]....
        /*0064*/ 	.word	0x000061b0


	//----- nvinfo : EIATTR_COOP_GROUP_MASK_REGIDS
	.align		4
.L_39:
        /*0068*/ 	.byte	0x04, 0x29
        /*006a*/ 	.short	(.L_41 - .L_40)


	//   ....[0]....
.L_40:
        /*006c*/ 	.word	0xffffffff


	//   ....[1]....
        /*0070*/ 	.word	0xffffffff


	//   ....[2]....
        /*0074*/ 	.word	0xffffffff


	//   ....[3]....
        /*0078*/ 	.word	0xffffffff


	//   ....[4]....
        /*007c*/ 	.word	0xffffffff


	//   ....[5]....
        /*0080*/ 	.word	0xffffffff


	//   ....[6]....
        /*0084*/ 	.word	0xffffffff


	//   ....[7]....
        /*0088*/ 	.word	0xffffffff


	//   ....[8]....
        /*008c*/ 	.word	0xffffffff


	//   ....[9]....
        /*0090*/ 	.word	0xffffffff


	//   ....[10]....
        /*0094*/ 	.word	0xffffffff


	//   ....[11]....
        /*0098*/ 	.word	0xffffffff


	//   ....[12]....
        /*009c*/ 	.word	0xffffffff


	//   ....[13]....
        /*00a0*/ 	.word	0xffffffff


	//----- nvinfo : EIATTR_COOP_GROUP_INSTR_OFFSETS
	.align		4
.L_41:
        /*00a4*/ 	.byte	0x04, 0x28
        /*00a6*/ 	.short	(.L_43 - .L_42)


	//   ....[0]....
.L_42:
        /*00a8*/ 	.word	0x000000b0


	//   ....[1]....
        /*00ac*/ 	.word	0x00000520


	//   ....[2]....
        /*00b0*/ 	.word	0x00000a90


	//   ....[3]....
        /*00b4*/ 	.word	0x00000be0


	//   ....[4]....
        /*00b8*/ 	.word	0x00000cd0


	//   ....[5]....
        /*00bc*/ 	.word	0x00000e30


	//   ....[6]....
        /*00c0*/ 	.word	0x00000fc0


	//   ....[7]....
        /*00c4*/ 	.word	0x00001200


	//   ....[8]....
        /*00c8*/ 	.word	0x00002510


	//   ....[9]....
        /*00cc*/ 	.word	0x00004370


	//   ....[10]....
        /*00d0*/ 	.word	0x00004840


	//   ....[11]....
        /*00d4*/ 	.word	0x00004870


	//   ....[12]....
        /*00d8*/ 	.word	0x00005340


	//   ....[13]....
        /*00dc*/ 	.word	0x00005550


	//----- nvinfo : EIATTR_VRC_CTA_INIT_COUNT
	.align		4
.L_43:
        /*00e0*/ 	.byte	0x02, 0x4a
        /*00e2*/ 	.byte	0x80
	.zero		1


	//----- nvinfo : EIATTR_SYSCALL_OFFSETS
	.align		4
        /*00e4*/ 	.byte	0x04, 0x46
        /*00e6*/ 	.short	(.L_45 - .L_44)


	//   ....[0]....
.L_44:
        /*00e8*/ 	.word	0x00006da0


	//   ....[1]....
        /*00ec*/ 	.word	0x00006ee0


	//   ....[2]....
        /*00f0*/ 	.word	0x00007770


	//   ....[3]....
        /*00f4*/ 	.word	0x00008d80


	//----- nvinfo : EIATTR_MBARRIER_INSTR_OFFSETS
	.align		4
.L_45:
        /*00f8*/ 	.byte	0x04, 0x39
        /*00fa*/ 	.short	(.L_47 - .L_46)


	//   ....[0]....
.L_46:
        /*00fc*/ 	.word	0x00000670
        /*0100*/ 	.word	0x000000ff
        /*0104*/ 	.word	0x00000000
        /*0108*/ 	.short	0x0100
        /*010a*/ 	.byte	0x04
	.zero		1


	//   ....[1]....
        /*010c*/ 	.word	0x00000680
        /*0110*/ 	.word	0x000000ff
        /*0114*/ 	.word	0x00000100
        /*0118*/ 	.short	0x0100
        /*011a*/ 	.byte	0x04
	.zero		1


	//   ....[2]....
        /*011c*/ 	.word	0x00000690
        /*0120*/ 	.word	0x000000ff
        /*0124*/ 	.word	0x00000008
        /*0128*/ 	.short	0x0100
        /*012a*/ 	.byte	0x04
	.zero		1


	//   ....[3]....
        /*012c*/ 	.word	0x000006a0
        /*0130*/ 	.word	0x000000ff
        /*0134*/ 	.word	0x00000108
        /*0138*/ 	.short	0x0100
        /*013a*/ 	.byte	0x04
	.zero		1


	//   ....[4]....
        /*013c*/ 	.word	0x000006b0
        /*0140*/ 	.word	0x000000ff
        /*0144*/ 	.word	0x00000010
        /*0148*/ 	.short	0x0100
        /*014a*/ 	.byte	0x04
	.zero		1


	//   ....[5]....
        /*014c*/ 	.word	0x000006c0
        /*0150*/ 	.word	0x000000ff
        /*0154*/ 	.word	0x00000110
        /*0158*/ 	.short	0x0100
        /*015a*/ 	.byte	0x04
	.zero		1


	//   ....[6]....
        /*015c*/ 	.word	0x000006d0
        /*0160*/ 	.word	0x000000ff
        /*0164*/ 	.word	0x00000018
        /*0168*/ 	.short	0x0100
        /*016a*/ 	.byte	0x04
	.zero		1


	//   ....[7]....
        /*016c*/ 	.word	0x000006e0
        /*0170*/ 	.word	0x000000ff
        /*0174*/ 	.word	0x00000118
        /*0178*/ 	.short	0x0100
        /*017a*/ 	.byte	0x04
	.zero		1


	//   ....[8]....
        /*017c*/ 	.word	0x000006f0
        /*0180*/ 	.word	0x000000ff
        /*0184*/ 	.word	0x00000020
        /*0188*/ 	.short	0x0100
        /*018a*/ 	.byte	0x04
	.zero		1


	//   ....[9]....
        /*018c*/ 	.word	0x00000700
        /*0190*/ 	.word	0x000000ff
        /*0194*/ 	.word	0x00000120
        /*0198*/ 	.short	0x0100
        /*019a*/ 	.byte	0x04
	.zero		1


	//   ....[10]....
        /*019c*/ 	.word	0x00000710
        /*01a0*/ 	.word	0x000000ff
        /*01a4*/ 	.word	0x00000028
        /*01a8*/ 	.short	0x0100
        /*01aa*/ 	.byte	0x04
	.zero		1


	//   ....[11]....
        /*01ac*/ 	.word	0x00000720
        /*01b0*/ 	.word	0x000000ff
        /*01b4*/ 	.word	0x00000128
        /*01b8*/ 	.short	0x0100
        /*01ba*/ 	.byte	0x04
	.zero		1


	//   ....[12]....
        /*01bc*/ 	.word	0x00000730
        /*01c0*/ 	.word	0x000000ff
        /*01c4*/ 	.word	0x00000030
        /*01c8*/ 	.short	0x0100
        /*01ca*/ 	.byte	0x04
	.zero		1


	//   ....[13]....
        /*01cc*/ 	.word	0x00000740
        /*01d0*/ 	.word	0x000000ff
        /*01d4*/ 	.word	0x00000130
        /*01d8*/ 	.short	0x0100
        /*01da*/ 	.byte	0x04
	.zero		1


	//   ....[14]....
        /*01dc*/ 	.word	0x00000750
        /*01e0*/ 	.word	0x000000ff
        /*01e4*/ 	.word	0x00000038
        /*01e8*/ 	.short	0x0100
        /*01ea*/ 	.byte	0x04
	.zero		1


	//   ....[15]....
        /*01ec*/ 	.word	0x00000760
        /*01f0*/ 	.word	0x000000ff
        /*01f4*/ 	.word	0x00000138
        /*01f8*/ 	.short	0x0100
        /*01fa*/ 	.byte	0x04
	.zero		1


	//   ....[16]....
        /*01fc*/ 	.word	0x00000770
        /*0200*/ 	.word	0x000000ff
        /*0204*/ 	.word	0x00000040
        /*0208*/ 	.short	0x0100
        /*020a*/ 	.byte	0x04
	.zero		1


	//   ....[17]....
        /*020c*/ 	.word	0x00000780
        /*0210*/ 	.word	0x000000ff
        /*0214*/ 	.word	0x00000140
        /*0218*/ 	.short	0x0100
        /*021a*/ 	.byte	0x04
	.zero		1


	//   ....[18]....
        /*021c*/ 	.word	0x00000790
        /*0220*/ 	.word	0x000000ff
        /*0224*/ 	.word	0x00000048
        /*0228*/ 	.short	0x0100
        /*022a*/ 	.byte	0x04
	.zero		1


	//   ....[19]....
        /*022c*/ 	.word	0x000007a0
        /*0230*/ 	.word	0x000000ff
        /*0234*/ 	.word	0x00000148
        /*0238*/ 	.short	0x0100
        /*023a*/ 	.byte	0x04
	.zero		1


	//   ....[20]....
        /*023c*/ 	.word	0x000007b0
        /*0240*/ 	.word	0x000000ff
        /*0244*/ 	.word	0x00000050
        /*0248*/ 	.short	0x0100
        /*024a*/ 	.byte	0x04
	.zero		1


	//   ....[21]....
        /*024c*/ 	.word	0x000007c0
        /*0250*/ 	.word	0x000000ff
        /*0254*/ 	.word	0x00000150
        /*0258*/ 	.short	0x0100
        /*025a*/ 	.byte	0x04
	.zero		1


	//   ....[22]....
        /*025c*/ 	.word	0x000007d0
        /*0260*/ 	.word	0x000000ff
        /*0264*/ 	.word	0x00000058
        /*0268*/ 	.short	0x0100
        /*026a*/ 	.byte	0x04
	.zero		1


	//   ....[23]....
        /*026c*/ 	.word	0x000007e0
        /*0270*/ 	.word	0x000000ff
        /*0274*/ 	.word	0x00000158
        /*0278*/ 	.short	0x0100
        /*027a*/ 	.byte	0x04
	.zero		1


	//   ....[24]....
        /*027c*/ 	.word	0x000007f0
        /*0280*/ 	.word	0x000000ff
        /*0284*/ 	.word	0x00000060
        /*0288*/ 	.short	0x0100
        /*028a*/ 	.byte	0x04
	.zero		1


	//   ....[25]....
        /*028c*/ 	.word	0x00000800
        /*0290*/ 	.word	0x000000ff
        /*0294*/ 	.word	0x00000160
        /*0298*/ 	.short	0x0100
        /*029a*/ 	.byte	0x04
	.zero		1


	//   ....[26]....
        /*029c*/ 	.word	0x00000810
        /*02a0*/ 	.word	0x000000ff
        /*02a4*/ 	.word	0x00000068
        /*02a8*/ 	.short	0x0100
        /*02aa*/ 	.byte	0x04
	.zero		1


	//   ....[27]....
        /*02ac*/ 	.word	0x00000820
        /*02b0*/ 	.word	0x000000ff
        /*02b4*/ 	.word	0x00000168
        /*02b8*/ 	.short	0x0100
        /*02ba*/ 	.byte	0x04
	.zero		1


	//   ....[28]....
        /*02bc*/ 	.word	0x00000830
        /*02c0*/ 	.word	0x000000ff
        /*02c4*/ 	.word	0x00000070
        /*02c8*/ 	.short	0x0100
        /*02ca*/ 	.byte	0x04
	.zero		1


	//   ....[29]....
        /*02cc*/ 	.word	0x00000840
        /*02d0*/ 	.word	0x000000ff
        /*02d4*/ 	.word	0x00000170
        /*02d8*/ 	.short	0x0100
        /*02da*/ 	.byte	0x04
	.zero		1


	//   ....[30]....
        /*02dc*/ 	.word	0x00000850
        /*02e0*/ 	.word	0x000000ff
        /*02e4*/ 	.word	0x00000078
        /*02e8*/ 	.short	0x0100
        /*02ea*/ 	.byte	0x04
	.zero		1


	//   ....[31]....
        /*02ec*/ 	.word	0x00000860
        /*02f0*/ 	.word	0x000000ff
        /*02f4*/ 	.word	0x00000178
        /*02f8*/ 	.short	0x0100
        /*02fa*/ 	.byte	0x04
	.zero		1


	//   ....[32]....
        /*02fc*/ 	.word	0x00000870
        /*0300*/ 	.word	0x000000ff
        /*0304*/ 	.word	0x00000080
        /*0308*/ 	.short	0x0100
        /*030a*/ 	.byte	0x04
	.zero		1


	//   ....[33]....
        /*030c*/ 	.word	0x00000880
        /*0310*/ 	.word	0x000000ff
        /*0314*/ 	.word	0x00000180
        /*0318*/ 	.short	0x0100
        /*031a*/ 	.byte	0x04
	.zero		1


	//   ....[34]....
        /*031c*/ 	.word	0x00000890
        /*0320*/ 	.word	0x000000ff
        /*0324*/ 	.word	0x00000088
        /*0328*/ 	.short	0x0100
        /*032a*/ 	.byte	0x04
	.zero		1


	//   ....[35]....
        /*032c*/ 	.word	0x000008a0
        /*0330*/ 	.word	0x000000ff
        /*0334*/ 	.word	0x00000188
        /*0338*/ 	.short	0x0100
        /*033a*/ 	.byte	0x04
	.zero		1


	//   ....[36]....
        /*033c*/ 	.word	0x000008b0
        /*0340*/ 	.word	0x000000ff
        /*0344*/ 	.word	0x00000090
        /*0348*/ 	.short	0x0100
        /*034a*/ 	.byte	0x04
	.zero		1


	//   ....[37]....
        /*034c*/ 	.word	0x000008c0
        /*0350*/ 	.word	0x000000ff
        /*0354*/ 	.word	0x00000190
        /*0358*/ 	.short	0x0100
        /*035a*/ 	.byte	0x04
	.zero		1


	//   ....[38]....
        /*035c*/ 	.word	0x000008d0
        /*0360*/ 	.word	0x000000ff
        /*0364*/ 	.word	0x00000098
        /*0368*/ 	.short	0x0100
        /*036a*/ 	.byte	0x04
	.zero		1


	//   ....[39]....
        /*036c*/ 	.word	0x000008e0
        /*0370*/ 	.word	0x000000ff
        /*0374*/ 	.word	0x00000198
        /*0378*/ 	.short	0x0100
        /*037a*/ 	.byte	0x04
	.zero		1


	//   ....[40]....
        /*037c*/ 	.word	0x000008f0
        /*0380*/ 	.word	0x000000ff
        /*0384*/ 	.word	0x000000a0
        /*0388*/ 	.short	0x0100
        /*038a*/ 	.byte	0x04
	.zero		1


	//   ....[41]....
        /*038c*/ 	.word	0x00000900
        /*0390*/ 	.word	0x000000ff
        /*0394*/ 	.word	0x000001a0
        /*0398*/ 	.short	0x0100
        /*039a*/ 	.byte	0x04
	.zero		1


	//   ....[42]....
        /*039c*/ 	.word	0x00000910
        /*03a0*/ 	.word	0x000000ff
        /*03a4*/ 	.word	0x000000a8
        /*03a8*/ 	.short	0x0100
        /*03aa*/ 	.byte	0x04
	.zero		1


	//   ....[43]....
        /*03ac*/ 	.word	0x00000920
        /*03b0*/ 	.word	0x000000ff
        /*03b4*/ 	.word	0x000001a8
        /*03b8*/ 	.short	0x0100
        /*03ba*/ 	.byte	0x04
	.zero		1


	//   ....[44]....
        /*03bc*/ 	.word	0x00000930
        /*03c0*/ 	.word	0x000000ff
        /*03c4*/ 	.word	0x000000b0
        /*03c8*/ 	.short	0x0100
        /*03ca*/ 	.byte	0x04
	.zero		1


	//   ....[45]....
        /*03cc*/ 	.word	0x00000940
        /*03d0*/ 	.word	0x000000ff
        /*03d4*/ 	.word	0x000001b0
        /*03d8*/ 	.short	0x0100
        /*03da*/ 	.byte	0x04
	.zero		1


	//   ....[46]....
        /*03dc*/ 	.word	0x00000950
        /*03e0*/ 	.word	0x000000ff
        /*03e4*/ 	.word	0x000000b8
        /*03e8*/ 	.short	0x0100
        /*03ea*/ 	.byte	0x04
	.zero		1


	//   ....[47]....
        /*03ec*/ 	.word	0x00000960
        /*03f0*/ 	.word	0x000000ff
        /*03f4*/ 	.word	0x000001b8
        /*03f8*/ 	.short	0x0100
        /*03fa*/ 	.byte	0x04
	.zero		1


	//   ....[48]....
        /*03fc*/ 	.word	0x00000970
        /*0400*/ 	.word	0x000000ff
        /*0404*/ 	.word	0x000000c0
        /*0408*/ 	.short	0x0100
        /*040a*/ 	.byte	0x04
	.zero		1


	//   ....[49]....
        /*040c*/ 	.word	0x00000980
        /*0410*/ 	.word	0x000000ff
        /*0414*/ 	.word	0x000001c0
        /*0418*/ 	.short	0x0100
        /*041a*/ 	.byte	0x04
	.zero		1


	//   ....[50]....
        /*041c*/ 	.word	0x00000990
        /*0420*/ 	.word	0x000000ff
        /*0424*/ 	.word	0x000000c8
        /*0428*/ 	.short	0x0100
        /*042a*/ 	.byte	0x04
	.zero		1


	//   ....[51]....
        /*042c*/ 	.word	0x000009a0
        /*0430*/ 	.word	0x000000ff
        /*0434*/ 	.word	0x000001c8
        /*0438*/ 	.short	0x0100
        /*043a*/ 	.byte	0x04
	.zero		1


	//   ....[52]....
        /*043c*/ 	.word	0x000009b0
        /*0440*/ 	.word	0x000000ff
        /*0444*/ 	.word	0x000000d0
        /*0448*/ 	.short	0x0100
        /*044a*/ 	.byte	0x04
	.zero		1


	//   ....[53]....
        /*044c*/ 	.word	0x000009c0
        /*0450*/ 	.word	0x000000ff
        /*0454*/ 	.word	0x000001d0
        /*0458*/ 	.short	0x0100
        /*045a*/ 	.byte	0x04
	.zero		1


	//   ....[54]....
        /*045c*/ 	.word	0x000009d0
        /*0460*/ 	.word	0x000000ff
        /*0464*/ 	.word	0x000000d8
        /*0468*/ 	.short	0x0100
        /*046a*/ 	.byte	0x04
	.zero		1


	//   ....[55]....
        /*046c*/ 	.word	0x000009e0
        /*0470*/ 	.word	0x000000ff
        /*0474*/ 	.word	0x000001d8
        /*0478*/ 	.short	0x0100
        /*047a*/ 	.byte	0x04
	.zero		1


	//   ....[56]....
        /*047c*/ 	.word	0x000009f0
        /*0480*/ 	.word	0x000000ff
        /*0484*/ 	.word	0x000000e0
        /*0488*/ 	.short	0x0100
        /*048a*/ 	.byte	0x04
	.zero		1


	//   ....[57]....
        /*048c*/ 	.word	0x00000a00
        /*0490*/ 	.word	0x000000ff
        /*0494*/ 	.word	0x000001e0
        /*0498*/ 	.short	0x0100
        /*049a*/ 	.byte	0x04
	.zero		1


	//   ....[58]....
        /*049c*/ 	.word	0x00000a10
        /*04a0*/ 	.word	0x000000ff
        /*04a4*/ 	.word	0x000000e8
        /*04a8*/ 	.short	0x0100
        /*04aa*/ 	.byte	0x04
	.zero		1


	//   ....[59]....
        /*04ac*/ 	.word	0x00000a20
        /*04b0*/ 	.word	0x000000ff
        /*04b4*/ 	.word	0x000001e8
        /*04b8*/ 	.short	0x0100
        /*04ba*/ 	.byte	0x04
	.zero		1


	//   ....[60]....
        /*04bc*/ 	.word	0x00000a30
        /*04c0*/ 	.word	0x000000ff
        /*04c4*/ 	.word	0x000000f0
        /*04c8*/ 	.short	0x0100
        /*04ca*/ 	.byte	0x04
	.zero		1


	//   ....[61]....
        /*04cc*/ 	.word	0x00000a40
        /*04d0*/ 	.word	0x000000ff
        /*04d4*/ 	.word	0x000001f0
        /*04d8*/ 	.short	0x0100
        /*04da*/ 	.byte	0x04
	.zero		1


	//   ....[62]....
        /*04dc*/ 	.word	0x00000a50
        /*04e0*/ 	.word	0x000000ff
        /*04e4*/ 	.word	0x000000f8
        /*04e8*/ 	.short	0x0100
        /*04ea*/ 	.byte	0x04
	.zero		1


	//   ....[63]....
        /*04ec*/ 	.word	0x00000a60
        /*04f0*/ 	.word	0x000000ff
        /*04f4*/ 	.word	0x000001f8
        /*04f8*/ 	.short	0x0100
        /*04fa*/ 	.byte	0x04
	.zero		1


	//   ....[64]....
        /*04fc*/ 	.word	0x00000b90
        /*0500*/ 	.word	0x000000ff
        /*0504*/ 	.word	0x00000200
        /*0508*/ 	.short	0x0100
        /*050a*/ 	.byte	0x04
	.zero		1


	//   ....[65]....
        /*050c*/ 	.word	0x00000ba0
        /*0510*/ 	.word	0x000000ff
        /*0514*/ 	.word	0x00000210
        /*0518*/ 	.short	0x0100
        /*051a*/ 	.byte	0x04
	.zero		1


	//   ....[66]....
        /*051c*/ 	.word	0x00000bb0
        /*0520*/ 	.word	0x000000ff
        /*0524*/ 	.word	0x00000208
        /*0528*/ 	.short	0x0100
        /*052a*/ 	.byte	0x04
	.zero		1


	//   ....[67]....
        /*052c*/ 	.word	0x00000bc0
        /*0530*/ 	.word	0x000000ff
        /*0534*/ 	.word	0x00000218
        /*0538*/ 	.short	0x0100
        /*053a*/ 	.byte	0x04
	.zero		1


	//   ....[68]....
        /*053c*/ 	.word	0x00000ca0
        /*0540*/ 	.word	0x000000ff
        /*0544*/ 	.word	0x00000220
        /*0548*/ 	.short	0x0100
        /*054a*/ 	.byte	0x06
	.zero		1


	//   ....[69]....
        /*054c*/ 	.word	0x00000cb0
        /*0550*/ 	.word	0x000000ff
        /*0554*/ 	.word	0x00000228
        /*0558*/ 	.short	0x0100
        /*055a*/ 	.byte	0x06
	.zero		1


	//   ....[70]....
        /*055c*/ 	.word	0x00000de0
        /*0560*/ 	.word	0x000000ff
        /*0564*/ 	.word	0x00000230
        /*0568*/ 	.short	0x0100
        /*056a*/ 	.byte	0x06
	.zero		1


	//   ....[71]....
        /*056c*/ 	.word	0x00000df0
        /*0570*/ 	.word	0x000000ff
        /*0574*/ 	.word	0x00000240
        /*0578*/ 	.short	0x0100
        /*057a*/ 	.byte	0x06
	.zero		1


	//   ....[72]....
        /*057c*/ 	.word	0x00000e00
        /*0580*/ 	.word	0x000000ff
        /*0584*/ 	.word	0x00000238
        /*0588*/ 	.short	0x0100
        /*058a*/ 	.byte	0x06
	.zero		1


	//   ....[73]....
        /*058c*/ 	.word	0x00000e10
        /*0590*/ 	.word	0x000000ff
        /*0594*/ 	.word	0x00000248
        /*0598*/ 	.short	0x0100
        /*059a*/ 	.byte	0x06
	.zero		1


	//   ....[74]....
        /*059c*/ 	.word	0x00000f30
        /*05a0*/ 	.word	0x000000ff
        /*05a4*/ 	.word	0x00000250
        /*05a8*/ 	.short	0x0100
        /*05aa*/ 	.byte	0x04
	.zero		1


	//   ....[75]....
        /*05ac*/ 	.word	0x00000f40
        /*05b0*/ 	.word	0x000000ff
        /*05b4*/ 	.word	0x00000270
        /*05b8*/ 	.short	0x0100
        /*05ba*/ 	.byte	0x04
	.zero		1


	//   ....[76]....
        /*05bc*/ 	.word	0x00000f50
        /*05c0*/ 	.word	0x000000ff
        /*05c4*/ 	.word	0x00000258
        /*05c8*/ 	.short	0x0100
        /*05ca*/ 	.byte	0x04
	.zero		1


	//   ....[77]....
        /*05cc*/ 	.word	0x00000f60
        /*05d0*/ 	.word	0x000000ff
        /*05d4*/ 	.word	0x00000278
        /*05d8*/ 	.short	0x0100
        /*05da*/ 	.byte	0x04
	.zero		1


	//   ....[78]....
        /*05dc*/ 	.word	0x00000f70
        /*05e0*/ 	.word	0x000000ff
        /*05e4*/ 	.word	0x00000260
        /*05e8*/ 	.short	0x0100
        /*05ea*/ 	.byte	0x04
	.zero		1


	//   ....[79]....
        /*05ec*/ 	.word	0x00000f80
        /*05f0*/ 	.word	0x000000ff
        /*05f4*/ 	.word	0x00000280
        /*05f8*/ 	.short	0x0100
        /*05fa*/ 	.byte	0x04
	.zero		1


	//   ....[80]....
        /*05fc*/ 	.word	0x00000f90
        /*0600*/ 	.word	0x000000ff
        /*0604*/ 	.word	0x00000268
        /*0608*/ 	.short	0x0100
        /*060a*/ 	.byte	0x04
	.zero		1


	//   ....[81]....
        /*060c*/ 	.word	0x00000fa0
        /*0610*/ 	.word	0x000000ff
        /*0614*/ 	.word	0x00000288
        /*0618*/ 	.short	0x0100
        /*061a*/ 	.byte	0x04
	.zero		1


	//   ....[82]....
        /*061c*/ 	.word	0x00001090
        /*0620*/ 	.word	0x000000ff
        /*0624*/ 	.word	0x00000290
        /*0628*/ 	.short	0x0100
        /*062a*/ 	.byte	0x04
	.zero		1


	//   ....[83]....
        /*062c*/ 	.word	0x000010a0
        /*0630*/ 	.word	0x000000ff
        /*0634*/ 	.word	0x000002a0
        /*0638*/ 	.short	0x0100
        /*063a*/ 	.byte	0x04
	.zero		1


	//   ....[84]....
        /*063c*/ 	.word	0x000010b0
        /*0640*/ 	.word	0x000000ff
        /*0644*/ 	.word	0x00000298
        /*0648*/ 	.short	0x0100
        /*064a*/ 	.byte	0x04
	.zero		1


	//   ....[85]....
        /*064c*/ 	.word	0x000010c0
        /*0650*/ 	.word	0x000000ff
        /*0654*/ 	.word	0x000002a8
        /*0658*/ 	.short	0x0100
        /*065a*/ 	.byte	0x04
	.zero		1


	//   ....[86]....
        /*065c*/ 	.word	0x000011c0
        /*0660*/ 	.word	0x000000ff
        /*0664*/ 	.word	0x000002b0
        /*0668*/ 	.short	0x0100
        /*066a*/ 	.byte	0x06
	.zero		1


	//   ....[87]....
        /*066c*/ 	.word	0x00001d60
        /*0670*/ 	.word	0x00000000
        /*0674*/ 	.word	0x000002a0
        /*0678*/ 	.short	0x010a
        /*067a*/ 	.byte	0xff
	.zero		1


	//   ....[88]....
        /*067c*/ 	.word	0x00001d80
        /*0680*/ 	.word	0x00000000
        /*0684*/ 	.word	0x00000290
        /*0688*/ 	.short	0x0101
        /*068a*/ 	.byte	0xff
	.zero		1


	//   ....[89]....
        /*068c*/ 	.word	0x00001e30
        /*0690*/ 	.word	0x000000ff
        /*0694*/ 	.word	0x00000100
        /*0698*/ 	.short	0x010a
        /*069a*/ 	.byte	0x04
	.zero		1


	//   ....[90]....
        /*069c*/ 	.word	0x00001f00
        /*06a0*/ 	.word	0x000000ff
        /*06a4*/ 	.word	0x00000100
        /*06a8*/ 	.short	0x010a
        /*06aa*/ 	.byte	0x21
	.zero		1


	//   ....[91]....
        /*06ac*/ 	.word	0x000020b0
        /*06b0*/ 	.word	0x000000ff
        /*06b4*/ 	.word	0x00000100
        /*06b8*/ 	.short	0x010a
        /*06ba*/ 	.byte	0x05
	.zero		1


	//   ....[92]....
        /*06bc*/ 	.word	0x000021c0
        /*06c0*/ 	.word	0x000000ff
        /*06c4*/ 	.word	0x00000228
        /*06c8*/ 	.short	0x0101
        /*06ca*/ 	.byte	0x0d
	.zero		1


	//   ....[93]....
        /*06cc*/ 	.word	0x000021e0
        /*06d0*/ 	.word	0x000000ff
        /*06d4*/ 	.word	0x00000100
        /*06d8*/ 	.short	0x010a
        /*06da*/ 	.byte	0x04
	.zero		1


	//   ....[94]....
        /*06dc*/ 	.word	0x00002260
        /*06e0*/ 	.word	0x000000ff
        /*06e4*/ 	.word	0x00000100
        /*06e8*/ 	.short	0x010a
        /*06ea*/ 	.byte	0x11
	.zero		1


	//   ....[95]....
        /*06ec*/ 	.word	0x00002400
        /*06f0*/ 	.word	0x000000ff
        /*06f4*/ 	.word	0x00000100
        /*06f8*/ 	.short	0x010a
        /*06fa*/ 	.byte	0x05
	.zero		1


	//   ....[96]....
        /*06fc*/ 	.word	0x00002540
        /*0700*/ 	.word	0x00000003
        /*0704*/ 	.word	0x00000230
        /*0708*/ 	.short	0x010a
        /*070a*/ 	.byte	0xff
	.zero		1


	//   ....[97]....
        /*070c*/ 	.word	0x00002690
        /*0710*/ 	.word	0x00000000
        /*0714*/ 	.word	0x00000000
        /*0718*/ 	.short	0x0101
        /*071a*/ 	.byte	0xff
	.zero		1


	//   ....[98]....
        /*071c*/ 	.word	0x00002c30
        /*0720*/ 	.word	0x000000ff
        /*0724*/ 	.word	0x00000000
        /*0728*/ 	.short	0x010a
        /*072a*/ 	.byte	0x04
	.zero		1


	//   ....[99]....
        /*072c*/ 	.word	0x00002cc0
        /*0730*/ 	.word	0x000000ff
        /*0734*/ 	.word	0x00000000
        /*0738*/ 	.short	0x010a
        /*073a*/ 	.byte	0x05
	.zero		1


	//   ....[100]....
        /*073c*/ 	.word	0x00002d50
        /*0740*/ 	.word	0x000000ff
        /*0744*/ 	.word	0x00000000
        /*0748*/ 	.short	0x010a
        /*074a*/ 	.byte	0x05
	.zero		1


	//   ....[101]....
        /*074c*/ 	.word	0x00002de0
        /*0750*/ 	.word	0x000000ff
        /*0754*/ 	.word	0x00000000
        /*0758*/ 	.short	0x010a
        /*075a*/ 	.byte	0x05
	.zero		1


	//   ....[102]....
        /*075c*/ 	.word	0x00002e70
        /*0760*/ 	.word	0x000000ff
        /*0764*/ 	.word	0x00000000
        /*0768*/ 	.short	0x010a
        /*076a*/ 	.byte	0x05
	.zero		1


	//   ....[103]....
        /*076c*/ 	.word	0x00002f00
        /*0770*/ 	.word	0x000000ff
        /*0774*/ 	.word	0x00000000
        /*0778*/ 	.short	0x010a
        /*077a*/ 	.byte	0x05
	.zero		1


	//   ....[104]....
        /*077c*/ 	.word	0x00002f90
        /*0780*/ 	.word	0x000000ff
        /*0784*/ 	.word	0x00000000
        /*0788*/ 	.short	0x010a
        /*078a*/ 	.byte	0x05
	.zero		1


	//   ....[105]....
        /*078c*/ 	.word	0x00003020
        /*0790*/ 	.word	0x000000ff
        /*0794*/ 	.word	0x00000000
        /*0798*/ 	.short	0x010a
        /*079a*/ 	.byte	0x05
	.zero		1


	//   ....[106]....
        /*079c*/ 	.word	0x000030b0
        /*07a0*/ 	.word	0x000000ff
        /*07a4*/ 	.word	0x00000000
        /*07a8*/ 	.short	0x010a
        /*07aa*/ 	.byte	0x05
	.zero		1


	//   ....[107]....
        /*07ac*/ 	.word	0x00003140
        /*07b0*/ 	.word	0x000000ff
        /*07b4*/ 	.word	0x00000000
        /*07b8*/ 	.short	0x010a
        /*07ba*/ 	.byte	0x05
	.zero		1


	//   ....[108]....
        /*07bc*/ 	.word	0x000031d0
        /*07c0*/ 	.word	0x000000ff
        /*07c4*/ 	.word	0x00000000
        /*07c8*/ 	.short	0x010a
        /*07ca*/ 	.byte	0x05
	.zero		1


	//   ....[109]....
        /*07cc*/ 	.word	0x00003260
        /*07d0*/ 	.word	0x000000ff
        /*07d4*/ 	.word	0x00000000
        /*07d8*/ 	.short	0x010a
        /*07da*/ 	.byte	0x05
	.zero		1


	//   ....[110]....
        /*07dc*/ 	.word	0x000032f0
        /*07e0*/ 	.word	0x000000ff
        /*07e4*/ 	.word	0x00000000
        /*07e8*/ 	.short	0x010a
        /*07ea*/ 	.byte	0x05
	.zero		1


	//   ....[111]....
        /*07ec*/ 	.word	0x00003380
        /*07f0*/ 	.word	0x000000ff
        /*07f4*/ 	.word	0x00000000
        /*07f8*/ 	.short	0x010a
        /*07fa*/ 	.byte	0x05
	.zero		1


	//   ....[112]....
        /*07fc*/ 	.word	0x00003410
        /*0800*/ 	.word	0x000000ff
        /*0804*/ 	.word	0x00000000
        /*0808*/ 	.short	0x010a
        /*080a*/ 	.byte	0x05
	.zero		1


	//   ....[113]....
        /*080c*/ 	.word	0x000034a0
        /*0810*/ 	.word	0x000000ff
        /*0814*/ 	.word	0x00000000
        /*0818*/ 	.short	0x010a
        /*081a*/ 	.byte	0x05
	.zero		1


	//   ....[114]....
        /*081c*/ 	.word	0x00003530
        /*0820*/ 	.word	0x000000ff
        /*0824*/ 	.word	0x00000000
        /*0828*/ 	.short	0x010a
        /*082a*/ 	.byte	0x05
	.zero		1


	//   ....[115]....
        /*082c*/ 	.word	0x000035c0
        /*0830*/ 	.word	0x000000ff
        /*0834*/ 	.word	0x00000000
        /*0838*/ 	.short	0x010a
        /*083a*/ 	.byte	0x05
	.zero		1


	//   ....[116]....
        /*083c*/ 	.word	0x00003650
        /*0840*/ 	.word	0x000000ff
        /*0844*/ 	.word	0x00000000
        /*0848*/ 	.short	0x010a
        /*084a*/ 	.byte	0x05
	.zero		1


	//   ....[117]....
        /*084c*/ 	.word	0x000036e0
        /*0850*/ 	.word	0x000000ff
        /*0854*/ 	.word	0x00000000
        /*0858*/ 	.short	0x010a
        /*085a*/ 	.byte	0x05
	.zero		1


	//   ....[118]....
        /*085c*/ 	.word	0x00003770
        /*0860*/ 	.word	0x000000ff
        /*0864*/ 	.word	0x00000000
        /*0868*/ 	.short	0x010a
        /*086a*/ 	.byte	0x05
	.zero		1


	//   ....[119]....
        /*086c*/ 	.word	0x00003800
        /*0870*/ 	.word	0x000000ff
        /*0874*/ 	.word	0x00000000
        /*0878*/ 	.short	0x010a
        /*087a*/ 	.byte	0x05
	.zero		1


	//   ....[120]....
        /*087c*/ 	.word	0x00003890
        /*0880*/ 	.word	0x000000ff
        /*0884*/ 	.word	0x00000000
        /*0888*/ 	.short	0x010a
        /*088a*/ 	.byte	0x05
	.zero		1


	//   ....[121]....
        /*088c*/ 	.word	0x00003920
        /*0890*/ 	.word	0x000000ff
        /*0894*/ 	.word	0x00000000
        /*0898*/ 	.short	0x010a
        /*089a*/ 	.byte	0x05
	.zero		1


	//   ....[122]....
        /*089c*/ 	.word	0x000039b0
        /*08a0*/ 	.word	0x000000ff
        /*08a4*/ 	.word	0x00000000
        /*08a8*/ 	.short	0x010a
        /*08aa*/ 	.byte	0x05
	.zero		1


	//   ....[123]....
        /*08ac*/ 	.word	0x00003a40
        /*08b0*/ 	.word	0x000000ff
        /*08b4*/ 	.word	0x00000000
        /*08b8*/ 	.short	0x010a
        /*08ba*/ 	.byte	0x05
	.zero		1


	//   ....[124]....
        /*08bc*/ 	.word	0x00003ad0
        /*08c0*/ 	.word	0x000000ff
        /*08c4*/ 	.word	0x00000000
        /*08c8*/ 	.short	0x010a
        /*08ca*/ 	.byte	0x05
	.zero		1


	//   ....[125]....
        /*08cc*/ 	.word	0x00003b60
        /*08d0*/ 	.word	0x000000ff
        /*08d4*/ 	.word	0x00000000
        /*08d8*/ 	.short	0x010a
        /*08da*/ 	.byte	0x05
	.zero		1


	//   ....[126]....
        /*08dc*/ 	.word	0x00003bf0
        /*08e0*/ 	.word	0x000000ff
        /*08e4*/ 	.word	0x00000000
        /*08e8*/ 	.short	0x010a
        /*08ea*/ 	.byte	0x05
	.zero		1


	//   ....[127]....
        /*08ec*/ 	.word	0x00003c80
        /*08f0*/ 	.word	0x000000ff
        /*08f4*/ 	.word	0x00000000
        /*08f8*/ 	.short	0x010a
        /*08fa*/ 	.byte	0x05
	.zero		1


	//   ....[128]....
        /*08fc*/ 	.word	0x00003d10
        /*0900*/ 	.word	0x000000ff
        /*0904*/ 	.word	0x00000000
        /*0908*/ 	.short	0x010a
        /*090a*/ 	.byte	0x05
	.zero		1


	//   ....[129]....
        /*090c*/ 	.word	0x00003db0
        /*0910*/ 	.word	0x00000000
        /*0914*/ 	.word	0x00000000
        /*0918*/ 	.short	0x010a
        /*091a*/ 	.byte	0xff
	.zero		1


	//   ....[130]....
        /*091c*/ 	.word	0x00003ed0
        /*0920*/ 	.word	0x00000002
        /*0924*/ 	.word	0x00000290
        /*0928*/ 	.short	0x010a
        /*092a*/ 	.byte	0xff
	.zero		1


	//   ....[131]....
        /*092c*/ 	.word	0x00003f30
        /*0930*/ 	.word	0x00000004
        /*0934*/ 	.word	0x00000000
        /*0938*/ 	.short	0x0101
        /*093a*/ 	.byte	0xff
	.zero		1


	//   ....[132]....
        /*093c*/ 	.word	0x00003f50
        /*0940*/ 	.word	0x000000ff
        /*0944*/ 	.word	0x00000240
        /*0948*/ 	.short	0x010a
        /*094a*/ 	.byte	0x04
	.zero		1


	//   ....[133]....
        /*094c*/ 	.word	0x00004070
        /*0950*/ 	.word	0x00000002
        /*0954*/ 	.word	0x00000230
        /*0958*/ 	.short	0x010a
        /*095a*/ 	.byte	0xff
	.zero		1


	//   ....[134]....
        /*095c*/ 	.word	0x00004180
        /*0960*/ 	.word	0x00000002
        /*0964*/ 	.word	0x00000000
        /*0968*/ 	.short	0x0101
        /*096a*/ 	.byte	0xff
	.zero		1


	//   ....[135]....
        /*096c*/ 	.word	0x00004210
        /*0970*/ 	.word	0x000000ff
        /*0974*/ 	.word	0x00000240
        /*0978*/ 	.short	0x0106
        /*097a*/ 	.byte	0x04
	.zero		1


	//   ....[136]....
        /*097c*/ 	.word	0x00004230
        /*0980*/ 	.word	0x000000ff
        /*0984*/ 	.word	0x00000240
        /*0988*/ 	.short	0x010a
        /*098a*/ 	.byte	0x04
	.zero		1


	//   ....[137]....
        /*098c*/ 	.word	0x000042c0
        /*0990*/ 	.word	0x000000ff
        /*0994*/ 	.word	0x00000240
        /*0998*/ 	.short	0x0106
        /*099a*/ 	.byte	0x07
	.zero		1


	//   ....[138]....
        /*099c*/ 	.word	0x00004300
        /*09a0*/ 	.word	0x00000000
        /*09a4*/ 	.word	0x00000240
        /*09a8*/ 	.short	0x010a
        /*09aa*/ 	.byte	0xff
	.zero		1


	//   ....[139]....
        /*09ac*/ 	.word	0x00004540
        /*09b0*/ 	.word	0x000000ff
        /*09b4*/ 	.word	0x00000008
        /*09b8*/ 	.short	0x010a
        /*09ba*/ 	.byte	0x05
	.zero		1


	//   ....[140]....
        /*09bc*/ 	.word	0x00004560
        /*09c0*/ 	.word	0x000000ff
        /*09c4*/ 	.word	0x00000008
        /*09c8*/ 	.short	0x010a
        /*09ca*/ 	.byte	0x05
	.zero		1


	//   ....[141]....
        /*09cc*/ 	.word	0x000046f0
        /*09d0*/ 	.word	0x000000ff
        /*09d4*/ 	.word	0x00000008
        /*09d8*/ 	.short	0x010a
        /*09da*/ 	.byte	0x05
	.zero		1


	//   ....[142]....
        /*09dc*/ 	.word	0x00004710
        /*09e0*/ 	.word	0x000000ff
        /*09e4*/ 	.word	0x00000008
        /*09e8*/ 	.short	0x010a
        /*09ea*/ 	.byte	0x05
	.zero		1


	//   ....[143]....
        /*09ec*/ 	.word	0x000047d0
        /*09f0*/ 	.word	0x000000ff
        /*09f4*/ 	.word	0x00000000
        /*09f8*/ 	.short	0x0101
        /*09fa*/ 	.byte	0x04
	.zero		1


	//   ....[144]....
        /*09fc*/ 	.word	0x00004ab0
        /*0a00*/ 	.word	0x00000000
        /*0a04*/ 	.word	0x00000230
        /*0a08*/ 	.short	0x010a
        /*0a0a*/ 	.byte	0xff
	.zero		1


	//   ....[145]....
        /*0a0c*/ 	.word	0x00004b70
        /*0a10*/ 	.word	0x00000000
        /*0a14*/ 	.word	0x00000000
        /*0a18*/ 	.short	0x0101
        /*0a1a*/ 	.byte	0xff
	.zero		1


	//   ....[146]....
        /*0a1c*/ 	.word	0x00004c20
        /*0a20*/ 	.word	0x000000ff
        /*0a24*/ 	.word	0x00000000
        /*0a28*/ 	.short	0x010a
        /*0a2a*/ 	.byte	0x04
	.zero		1


	//   ....[147]....
        /*0a2c*/ 	.word	0x00004c30
        /*0a30*/ 	.word	0x000000ff
        /*0a34*/ 	.word	0x00000270
        /*0a38*/ 	.short	0x010a
        /*0a3a*/ 	.byte	0x13
	.zero		1


	//   ....[148]....
        /*0a3c*/ 	.word	0x00004cf0
        /*0a40*/ 	.word	0x000000ff
        /*0a44*/ 	.word	0x00000000
        /*0a48*/ 	.short	0x010a
        /*0a4a*/ 	.byte	0x06
	.zero		1


	//   ....[149]....
        /*0a4c*/ 	.word	0x00004e10
        /*0a50*/ 	.word	0x000000ff
        /*0a54*/ 	.word	0x00000000
        /*0a58*/ 	.short	0x010a
        /*0a5a*/ 	.byte	0x04
	.zero		1


	//   ....[150]....
        /*0a5c*/ 	.word	0x00005030
        /*0a60*/ 	.word	0x000000ff
        /*0a64*/ 	.word	0x00000000
        /*0a68*/ 	.short	0x010a
        /*0a6a*/ 	.byte	0x04
	.zero		1


	//   ....[151]....
        /*0a6c*/ 	.word	0x000050c0
        /*0a70*/ 	.word	0x000000ff
        /*0a74*/ 	.word	0x00000000
        /*0a78*/ 	.short	0x010a
        /*0a7a*/ 	.byte	0x05
	.zero		1


	//   ....[152]....
        /*0a7c*/ 	.word	0x00005150
        /*0a80*/ 	.word	0x000000ff
        /*0a84*/ 	.word	0x00000000
        /*0a88*/ 	.short	0x010a
        /*0a8a*/ 	.byte	0x05
	.zero		1


	//   ....[153]....
        /*0a8c*/ 	.word	0x000051f0
        /*0a90*/ 	.word	0x00000000
        /*0a94*/ 	.word	0x00000000
        /*0a98*/ 	.short	0x010a
        /*0a9a*/ 	.byte	0xff
	.zero		1


	//   ....[154]....
        /*0a9c*/ 	.word	0x00005230
        /*0aa0*/ 	.word	0x00000000
        /*0aa4*/ 	.word	0x00000000
        /*0aa8*/ 	.short	0x010a
        /*0aaa*/ 	.byte	0xff
	.zero		1


	//   ....[155]....
        /*0aac*/ 	.word	0x000052a0
        /*0ab0*/ 	.word	0x000000ff
        /*0ab4*/ 	.word	0x00000000
        /*0ab8*/ 	.short	0x0101
        /*0aba*/ 	.byte	0x04
	.zero		1


	//   ....[156]....
        /*0abc*/ 	.word	0x000052e0
        /*0ac0*/ 	.word	0x000000ff
        /*0ac4*/ 	.word	0x000002b0
        /*0ac8*/ 	.short	0x010a
        /*0aca*/ 	.byte	0x0d
	.zero		1


	//   ....[157]....
        /*0acc*/ 	.word	0x00005330
        /*0ad0*/ 	.word	0x000000ff
        /*0ad4*/ 	.word	0x00000000
        /*0ad8*/ 	.short	0x0101
        /*0ada*/ 	.byte	0x04
	.zero		1


	//   ....[158]....
        /*0adc*/ 	.word	0x000057c0
        /*0ae0*/ 	.word	0x0000000c
        /*0ae4*/ 	.word	0x00000230
        /*0ae8*/ 	.short	0x010a
        /*0aea*/ 	.byte	0xff
	.zero		1


	//   ....[159]....
        /*0aec*/ 	.word	0x00005930
        /*0af0*/ 	.word	0x00000000
        /*0af4*/ 	.word	0x00000000
        /*0af8*/ 	.short	0x0101
        /*0afa*/ 	.byte	0xff
	.zero		1


	//   ....[160]....
        /*0afc*/ 	.word	0x00005dc0
        /*0b00*/ 	.word	0x000000ff
        /*0b04*/ 	.word	0x00000228
        /*0b08*/ 	.short	0x010a
        /*0b0a*/ 	.byte	0x15
	.zero		1


	//   ....[161]....
        /*0b0c*/ 	.word	0x00005f40
        /*0b10*/ 	.word	0x000000ff
        /*0b14*/ 	.word	0x00000210
        /*0b18*/ 	.short	0x010a
        /*0b1a*/ 	.byte	0x15
	.zero		1


	//   ....[162]....
        /*0b1c*/ 	.word	0x000060b0
        /*0b20*/ 	.word	0x000000ff
        /*0b24*/ 	.word	0x00000200
        /*0b28*/ 	.short	0x010b
        /*0b2a*/ 	.byte	0x15
	.zero		1


	//   ....[163]....
        /*0b2c*/ 	.word	0x000060c0
        /*0b30*/ 	.word	0x000000ff
        /*0b34*/ 	.word	0x00000000
        /*0b38*/ 	.short	0x0101
        /*0b3a*/ 	.byte	0x22
	.zero		1


	//   ....[164]....
        /*0b3c*/ 	.word	0x000060d0
        /*0b40*/ 	.word	0x000000ff
        /*0b44*/ 	.word	0x00000218
        /*0b48*/ 	.short	0x010a
        /*0b4a*/ 	.byte	0x15
	.zero		1


	//   ....[165]....
        /*0b4c*/ 	.word	0x000062b0
        /*0b50*/ 	.word	0x000000ff
        /*0b54*/ 	.word	0x00000208
        /*0b58*/ 	.short	0x010b
        /*0b5a*/ 	.byte	0x15
	.zero		1


	//   ....[166]....
        /*0b5c*/ 	.word	0x000062c0
        /*0b60*/ 	.word	0x000000ff
        /*0b64*/ 	.word	0x00000000
        /*0b68*/ 	.short	0x0101
        /*0b6a*/ 	.byte	0x21
	.zero		1


	//   ....[167]....
        /*0b6c*/ 	.word	0x000062f0
        /*0b70*/ 	.word	0x000000ff
        /*0b74*/ 	.word	0x00000210
        /*0b78*/ 	.short	0x010a
        /*0b7a*/ 	.byte	0x15
	.zero		1


	//   ....[168]....
        /*0b7c*/ 	.word	0x00006330
        /*0b80*/ 	.word	0x00000000
        /*0b84*/ 	.word	0x00000218
        /*0b88*/ 	.short	0x010a
        /*0b8a*/ 	.byte	0xff
	.zero		1


	//   ....[169]....
        /*0b8c*/ 	.word	0x00006640
        /*0b90*/ 	.word	0x00000003
        /*0b94*/ 	.word	0x00000230
        /*0b98*/ 	.short	0x010a
        /*0b9a*/ 	.byte	0xff
	.zero		1


	//   ....[170]....
        /*0b9c*/ 	.word	0x000067c0
        /*0ba0*/ 	.word	0x00000000
        /*0ba4*/ 	.word	0x00000000
        /*0ba8*/ 	.short	0x0101
        /*0baa*/ 	.byte	0xff
	.zero		1


	//   ....[171]....
        /*0bac*/ 	.word	0x00007310
        /*0bb0*/ 	.word	0x00000003
        /*0bb4*/ 	.word	0x00000200
        /*0bb8*/ 	.short	0x010a
        /*0bba*/ 	.byte	0xff
	.zero		1


	//   ....[172]....
        /*0bbc*/ 	.word	0x00007350
        /*0bc0*/ 	.word	0x000000a1
        /*0bc4*/ 	.word	0x00000250
        /*0bc8*/ 	.short	0x010a
        /*0bca*/ 	.byte	0xff
	.zero		1


	//   ....[173]....
        /*0bcc*/ 	.word	0x00007490
        /*0bd0*/ 	.word	0x00000003
        /*0bd4*/ 	.word	0x00000200
        /*0bd8*/ 	.short	0x010a
        /*0bda*/ 	.byte	0xff
	.zero		1


	//   ....[174]....
        /*0bdc*/ 	.word	0x000075c0
        /*0be0*/ 	.word	0x00000000
        /*0be4*/ 	.word	0x00000000
        /*0be8*/ 	.short	0x0101
        /*0bea*/ 	.byte	0xff
	.zero		1


	//   ....[175]....
        /*0bec*/ 	.word	0x00007640
        /*0bf0*/ 	.word	0x000000a1
        /*0bf4*/ 	.word	0x00000250
        /*0bf8*/ 	.short	0x010a
        /*0bfa*/ 	.byte	0xff
	.zero		1


	//   ....[176]....
        /*0bfc*/ 	.word	0x000089f0
        /*0c00*/ 	.word	0x000000c5
        /*0c04*/ 	.word	0x00000200
        /*0c08*/ 	.short	0x010a
        /*0c0a*/ 	.byte	0xff
	.zero		1


	//   ....[177]....
        /*0c0c*/ 	.word	0x00008ad0
        /*0c10*/ 	.word	0x000000c5
        /*0c14*/ 	.word	0x00000200
        /*0c18*/ 	.short	0x010a
        /*0c1a*/ 	.byte	0xff
	.zero		1


	//   ....[178]....
        /*0c1c*/ 	.word	0x00008c00
        /*0c20*/ 	.word	0x00000000
        /*0c24*/ 	.word	0x00000000
        /*0c28*/ 	.short	0x0101
        /*0c2a*/ 	.byte	0xff
	.zero		1


	//   ....[179]....
        /*0c2c*/ 	.word	0x00009030
        /*0c30*/ 	.word	0x000000a1
        /*0c34*/ 	.word	0x00000000
        /*0c38*/ 	.short	0x0101
        /*0c3a*/ 	.byte	0xff
	.zero		1


	//   ....[180]....
        /*0c3c*/ 	.word	0x0000a090
        /*0c40*/ 	.word	0x00000000
        /*0c44*/ 	.word	0x000002a0
        /*0c48*/ 	.short	0x010a
        /*0c4a*/ 	.byte	0xff
	.zero		1


	//   ....[181]....
        /*0c4c*/ 	.word	0x0000a0f0
        /*0c50*/ 	.word	0x00000000
        /*0c54*/ 	.word	0x00000100
        /*0c58*/ 	.short	0x010a
        /*0c5a*/ 	.byte	0xff
	.zero		1


	//   ....[182]....
        /*0c5c*/ 	.word	0x0000a150
        /*0c60*/ 	.word	0x00000000
        /*0c64*/ 	.word	0x00000100
        /*0c68*/ 	.short	0x010a
        /*0c6a*/ 	.byte	0xff
	.zero		1


	//   ....[183]....
        /*0c6c*/ 	.word	0x0000a1a0
        /*0c70*/ 	.word	0x00000003
        /*0c74*/ 	.word	0x00000230
        /*0c78*/ 	.short	0x010a
        /*0c7a*/ 	.byte	0xff
	.zero		1


	//   ....[184]....
        /*0c7c*/ 	.word	0x0000a200
        /*0c80*/ 	.word	0x00000000
        /*0c84*/ 	.word	0x00000000
        /*0c88*/ 	.short	0x010a
        /*0c8a*/ 	.byte	0xff
	.zero		1


	//   ....[185]....
        /*0c8c*/ 	.word	0x0000a260
        /*0c90*/ 	.word	0x00000000
        /*0c94*/ 	.word	0x00000000
        /*0c98*/ 	.short	0x010a
        /*0c9a*/ 	.byte	0xff
	.zero		1


	//   ....[186]....
        /*0c9c*/ 	.word	0x0000a2c0
        /*0ca0*/ 	.word	0x00000000
        /*0ca4*/ 	.word	0x00000000
        /*0ca8*/ 	.short	0x010a
        /*0caa*/ 	.byte	0xff
	.zero		1


	//   ....[187]....
        /*0cac*/ 	.word	0x0000a320
        /*0cb0*/ 	.word	0x00000000
        /*0cb4*/ 	.word	0x00000000
        /*0cb8*/ 	.short	0x010a
        /*0cba*/ 	.byte	0xff
	.zero		1


	//   ....[188]....
        /*0cbc*/ 	.word	0x0000a380
        /*0cc0*/ 	.word	0x00000000
        /*0cc4*/ 	.word	0x00000000
        /*0cc8*/ 	.short	0x010a
        /*0cca*/ 	.byte	0xff
	.zero		1


	//   ....[189]....
        /*0ccc*/ 	.word	0x0000a3e0
        /*0cd0*/ 	.word	0x00000000
        /*0cd4*/ 	.word	0x00000000
        /*0cd8*/ 	.short	0x010a
        /*0cda*/ 	.byte	0xff
	.zero		1


	//   ....[190]....
        /*0cdc*/ 	.word	0x0000a440
        /*0ce0*/ 	.word	0x00000000
        /*0ce4*/ 	.word	0x00000000
        /*0ce8*/ 	.short	0x010a
        /*0cea*/ 	.byte	0xff
	.zero		1


	//   ....[191]....
        /*0cec*/ 	.word	0x0000a4a0
        /*0cf0*/ 	.word	0x00000000
        /*0cf4*/ 	.word	0x00000000
        /*0cf8*/ 	.short	0x010a
        /*0cfa*/ 	.byte	0xff
	.zero		1


	//   ....[192]....
        /*0cfc*/ 	.word	0x0000a500
        /*0d00*/ 	.word	0x00000000
        /*0d04*/ 	.word	0x00000000
        /*0d08*/ 	.short	0x010a
        /*0d0a*/ 	.byte	0xff
	.zero		1


	//   ....[193]....
        /*0d0c*/ 	.word	0x0000a560
        /*0d10*/ 	.word	0x00000000
        /*0d14*/ 	.word	0x00000000
        /*0d18*/ 	.short	0x010a
        /*0d1a*/ 	.byte	0xff
	.zero		1


	//   ....[194]....
        /*0d1c*/ 	.word	0x0000a5c0
        /*0d20*/ 	.word	0x00000000
        /*0d24*/ 	.word	0x00000000
        /*0d28*/ 	.short	0x010a
        /*0d2a*/ 	.byte	0xff
	.zero		1


	//   ....[195]....
        /*0d2c*/ 	.word	0x0000a620
        /*0d30*/ 	.word	0x00000000
        /*0d34*/ 	.word	0x00000000
        /*0d38*/ 	.short	0x010a
        /*0d3a*/ 	.byte	0xff
	.zero		1


	//   ....[196]....
        /*0d3c*/ 	.word	0x0000a680
        /*0d40*/ 	.word	0x00000000
        /*0d44*/ 	.word	0x00000000
        /*0d48*/ 	.short	0x010a
        /*0d4a*/ 	.byte	0xff
	.zero		1


	//   ....[197]....
        /*0d4c*/ 	.word	0x0000a6e0
        /*0d50*/ 	.word	0x00000000
        /*0d54*/ 	.word	0x00000000
        /*0d58*/ 	.short	0x010a
        /*0d5a*/ 	.byte	0xff
	.zero		1


	//   ....[198]....
        /*0d5c*/ 	.word	0x0000a740
        /*0d60*/ 	.word	0x00000000
        /*0d64*/ 	.word	0x00000000
        /*0d68*/ 	.short	0x010a
        /*0d6a*/ 	.byte	0xff
	.zero		1


	//   ....[199]....
        /*0d6c*/ 	.word	0x0000a7a0
        /*0d70*/ 	.word	0x00000000
        /*0d74*/ 	.word	0x00000000
        /*0d78*/ 	.short	0x010a
        /*0d7a*/ 	.byte	0xff
	.zero		1


	//   ....[200]....
        /*0d7c*/ 	.word	0x0000a800
        /*0d80*/ 	.word	0x00000000
        /*0d84*/ 	.word	0x00000000
        /*0d88*/ 	.short	0x010a
        /*0d8a*/ 	.byte	0xff
	.zero		1


	//   ....[201]....
        /*0d8c*/ 	.word	0x0000a860
        /*0d90*/ 	.word	0x00000000
        /*0d94*/ 	.word	0x00000000
        /*0d98*/ 	.short	0x010a
        /*0d9a*/ 	.byte	0xff
	.zero		1


	//   ....[202]....
        /*0d9c*/ 	.word	0x0000a8c0
        /*0da0*/ 	.word	0x00000000
        /*0da4*/ 	.word	0x00000000
        /*0da8*/ 	.short	0x010a
        /*0daa*/ 	.byte	0xff
	.zero		1


	//   ....[203]....
        /*0dac*/ 	.word	0x0000a920
        /*0db0*/ 	.word	0x00000000
        /*0db4*/ 	.word	0x00000000
        /*0db8*/ 	.short	0x010a
        /*0dba*/ 	.byte	0xff
	.zero		1


	//   ....[204]....
        /*0dbc*/ 	.word	0x0000a980
        /*0dc0*/ 	.word	0x00000000
        /*0dc4*/ 	.word	0x00000000
        /*0dc8*/ 	.short	0x010a
        /*0dca*/ 	.byte	0xff
	.zero		1


	//   ....[205]....
        /*0dcc*/ 	.word	0x0000a9e0
        /*0dd0*/ 	.word	0x00000000
        /*0dd4*/ 	.word	0x00000000
        /*0dd8*/ 	.short	0x010a
        /*0dda*/ 	.byte	0xff
	.zero		1


	//   ....[206]....
        /*0ddc*/ 	.word	0x0000aa40
        /*0de0*/ 	.word	0x00000000
        /*0de4*/ 	.word	0x00000000
        /*0de8*/ 	.short	0x010a
        /*0dea*/ 	.byte	0xff
	.zero		1


	//   ....[207]....
        /*0dec*/ 	.word	0x0000aaa0
        /*0df0*/ 	.word	0x00000000
        /*0df4*/ 	.word	0x00000000
        /*0df8*/ 	.short	0x010a
        /*0dfa*/ 	.byte	0xff
	.zero		1


	//   ....[208]....
        /*0dfc*/ 	.word	0x0000ab00
        /*0e00*/ 	.word	0x00000000
        /*0e04*/ 	.word	0x00000000
        /*0e08*/ 	.short	0x010a
        /*0e0a*/ 	.byte	0xff
	.zero		1


	//   ....[209]....
        /*0e0c*/ 	.word	0x0000ab60
        /*0e10*/ 	.word	0x00000000
        /*0e14*/ 	.word	0x00000000
        /*0e18*/ 	.short	0x010a
        /*0e1a*/ 	.byte	0xff
	.zero		1


	//   ....[210]....
        /*0e1c*/ 	.word	0x0000abc0
        /*0e20*/ 	.word	0x00000000
        /*0e24*/ 	.word	0x00000000
        /*0e28*/ 	.short	0x010a
        /*0e2a*/ 	.byte	0xff
	.zero		1


	//   ....[211]....
        /*0e2c*/ 	.word	0x0000ac20
        /*0e30*/ 	.word	0x00000000
        /*0e34*/ 	.word	0x00000000
        /*0e38*/ 	.short	0x010a
        /*0e3a*/ 	.byte	0xff
	.zero		1


	//   ....[212]....
        /*0e3c*/ 	.word	0x0000ac80
        /*0e40*/ 	.word	0x00000000
        /*0e44*/ 	.word	0x00000000
        /*0e48*/ 	.short	0x010a
        /*0e4a*/ 	.byte	0xff
	.zero		1


	//   ....[213]....
        /*0e4c*/ 	.word	0x0000ace0
        /*0e50*/ 	.word	0x00000000
        /*0e54*/ 	.word	0x00000000
        /*0e58*/ 	.short	0x010a
        /*0e5a*/ 	.byte	0xff
	.zero		1


	//   ....[214]....
        /*0e5c*/ 	.word	0x0000ad40
        /*0e60*/ 	.word	0x00000000
        /*0e64*/ 	.word	0x00000000
        /*0e68*/ 	.short	0x010a
        /*0e6a*/ 	.byte	0xff
	.zero		1


	//   ....[215]....
        /*0e6c*/ 	.word	0x0000ad90
        /*0e70*/ 	.word	0x00000002
        /*0e74*/ 	.word	0x00000290
        /*0e78*/ 	.short	0x010a
        /*0e7a*/ 	.byte	0xff
	.zero		1


	//   ....[216]....
        /*0e7c*/ 	.word	0x0000adf0
        /*0e80*/ 	.word	0x00000002
        /*0e84*/ 	.word	0x00000240
        /*0e88*/ 	.short	0x010a
        /*0e8a*/ 	.byte	0xff
	.zero		1


	//   ....[217]....
        /*0e8c*/ 	.word	0x0000ae40
        /*0e90*/ 	.word	0x00000002
        /*0e94*/ 	.word	0x00000230
        /*0e98*/ 	.short	0x010a
        /*0e9a*/ 	.byte	0xff
	.zero		1


	//   ....[218]....
        /*0e9c*/ 	.word	0x0000aea0
        /*0ea0*/ 	.word	0x00000000
        /*0ea4*/ 	.word	0x00000240
        /*0ea8*/ 	.short	0x010a
        /*0eaa*/ 	.byte	0xff
	.zero		1


	//   ....[219]....
        /*0eac*/ 	.word	0x0000af00
        /*0eb0*/ 	.word	0x00000000
        /*0eb4*/ 	.word	0x00000008
        /*0eb8*/ 	.short	0x010a
        /*0eba*/ 	.byte	0xff
	.zero		1


	//   ....[220]....
        /*0ebc*/ 	.word	0x0000aff0
        /*0ec0*/ 	.word	0x00000000
        /*0ec4*/ 	.word	0x00000008
        /*0ec8*/ 	.short	0x010a
        /*0eca*/ 	.byte	0xff
	.zero		1


	//   ....[221]....
        /*0ecc*/ 	.word	0x0000b040
        /*0ed0*/ 	.word	0x00000000
        /*0ed4*/ 	.word	0x00000230
        /*0ed8*/ 	.short	0x010a
        /*0eda*/ 	.byte	0xff
	.zero		1


	//   ....[222]....
        /*0edc*/ 	.word	0x0000b0a0
        /*0ee0*/ 	.word	0x00000000
        /*0ee4*/ 	.word	0x00000270
        /*0ee8*/ 	.short	0x010a
        /*0eea*/ 	.byte	0xff
	.zero		1


	//   ....[223]....
        /*0eec*/ 	.word	0x0000b100
        /*0ef0*/ 	.word	0x00000000
        /*0ef4*/ 	.word	0x00000000
        /*0ef8*/ 	.short	0x010a
        /*0efa*/ 	.byte	0xff
	.zero		1


	//   ....[224]....
        /*0efc*/ 	.word	0x0000b160
        /*0f00*/ 	.word	0x00000000
        /*0f04*/ 	.word	0x00000000
        /*0f08*/ 	.short	0x010a
        /*0f0a*/ 	.byte	0xff
	.zero		1


	//   ....[225]....
        /*0f0c*/ 	.word	0x0000b1c0
        /*0f10*/ 	.word	0x00000000
        /*0f14*/ 	.word	0x00000000
        /*0f18*/ 	.short	0x010a
        /*0f1a*/ 	.byte	0xff
	.zero		1


	//   ....[226]....
        /*0f1c*/ 	.word	0x0000b220
        /*0f20*/ 	.word	0x00000000
        /*0f24*/ 	.word	0x00000000
        /*0f28*/ 	.short	0x010a
        /*0f2a*/ 	.byte	0xff
	.zero		1


	//   ....[227]....
        /*0f2c*/ 	.word	0x0000b280
        /*0f30*/ 	.word	0x00000000
        /*0f34*/ 	.word	0x000002b0
        /*0f38*/ 	.short	0x010a
        /*0f3a*/ 	.byte	0xff
	.zero		1


	//   ....[228]....
        /*0f3c*/ 	.word	0x0000b2d0
        /*0f40*/ 	.word	0x0000000c
        /*0f44*/ 	.word	0x00000230
        /*0f48*/ 	.short	0x010a
        /*0f4a*/ 	.byte	0xff
	.zero		1


	//   ....[229]....
        /*0f4c*/ 	.word	0x0000b330
        /*0f50*/ 	.word	0x00000000
        /*0f54*/ 	.word	0x00000228
        /*0f58*/ 	.short	0x010a
        /*0f5a*/ 	.byte	0xff
	.zero		1


	//   ....[230]....
        /*0f5c*/ 	.word	0x0000b390
        /*0f60*/ 	.word	0x00000000
        /*0f64*/ 	.word	0x00000210
        /*0f68*/ 	.short	0x010a
        /*0f6a*/ 	.byte	0xff
	.zero		1


	//   ....[231]....
        /*0f6c*/ 	.word	0x0000b3f0
        /*0f70*/ 	.word	0x00000000
        /*0f74*/ 	.word	0x00000218
        /*0f78*/ 	.short	0x010a
        /*0f7a*/ 	.byte	0xff
	.zero		1


	//   ....[232]....
        /*0f7c*/ 	.word	0x0000b450
        /*0f80*/ 	.word	0x00000000
        /*0f84*/ 	.word	0x00000210
        /*0f88*/ 	.short	0x010a
        /*0f8a*/ 	.byte	0xff
	.zero		1


	//   ....[233]....
        /*0f8c*/ 	.word	0x0000b4a0
        /*0f90*/ 	.word	0x00000003
        /*0f94*/ 	.word	0x00000230
        /*0f98*/ 	.short	0x010a
        /*0f9a*/ 	.byte	0xff
	.zero		1


	//   ....[234]....
        /*0f9c*/ 	.word	0x0000b4f0
        /*0fa0*/ 	.word	0x00000003
        /*0fa4*/ 	.word	0x00000200
        /*0fa8*/ 	.short	0x010a
        /*0faa*/ 	.byte	0xff
	.zero		1


	//   ....[235]....
        /*0fac*/ 	.word	0x0000b540
        /*0fb0*/ 	.word	0x000000a1
        /*0fb4*/ 	.word	0x00000250
        /*0fb8*/ 	.short	0x010a
        /*0fba*/ 	.byte	0xff
	.zero		1


	//   ....[236]....
        /*0fbc*/ 	.word	0x0000b590
        /*0fc0*/ 	.word	0x000000c5
        /*0fc4*/ 	.word	0x00000200
        /*0fc8*/ 	.short	0x010a
        /*0fca*/ 	.byte	0xff
	.zero		1


	//----- nvinfo : EIATTR_NUM_MBARRIERS
	.align		4
.L_47:
        /*0fcc*/ 	.byte	0x03, 0x38
        /*0fce*/ 	.short	0x0057


	//----- nvinfo : EIATTR_EXIT_INSTR_OFFSETS
	.align		4
        /*0fd0*/ 	.byte	0x04, 0x1c
        /*0fd2*/ 	.short	(.L_49 - .L_48)


	//   ....[0]....
.L_48:
        /*0fd4*/ 	.word	0x00003de0


	//   ....[1]....
        /*0fd8*/ 	.word	0x000042d0


	//   ....[2]....
        /*0fdc*/ 	.word	0x00004330


	//   ....[3]....
        /*0fe0*/ 	.word	0x00005560


	//   ....[4]....
        /*0fe4*/ 	.word	0x00006360


	//   ....[5]....
        /*0fe8*/ 	.word	0x000063a0


	//   ....[6]....
        /*0fec*/ 	.word	0x0000a080


	//----- nvinfo : EIATTR_MAX_THREADS
	.align		4
.L_49:
        /*0ff0*/ 	.byte	0x04, 0x05
        /*0ff2*/ 	.short	(.L_51 - .L_50)
.L_50:
        /*0ff4*/ 	.word	0x00000100
        /*0ff8*/ 	.word	0x00000001
        /*0ffc*/ 	.word	0x00000001


	//----- nvinfo : EIATTR_CRS_STACK_SIZE
	.align		4
.L_51:
        /*1000*/ 	.byte	0x04, 0x1e
        /*1002*/ 	.short	(.L_53 - .L_52)
.L_52:
        /*1004*/ 	.word	0x00000000


	//----- nvinfo : EIATTR_CBANK_PARAM_SIZE
	.align		4
.L_53:
        /*1008*/ 	.byte	0x03, 0x19
        /*100a*/ 	.short	0x0800


	//----- nvinfo : EIATTR_PARAM_CBANK
	.align		4
        /*100c*/ 	.byte	0x04, 0x0a
        /*100e*/ 	.short	(.L_55 - .L_54)
	.align		4
.L_54:
        /*1010*/ 	.word	index@(.nv.constant0._ZN7cutlass13device_kernelINS_4gemm6kernel13GemmUniversalIN4cute5tupleIJiiiiEEENS1_10collective13CollectiveMmaINS1_35MainloopSm100TmaUmmaWarpSpecializedILi32ELi2ELi4ENS5_IJNS4_1CILi2EEESB_NSA_ILi1EEEEEEEENS5_IJNSA_ILi256EEENSA_ILi128EEENSA_ILi32EEEEEENS_12float_e4m3_tENS5_IJlSC_lEEESJ_SK_NS4_8TiledMMAINS4_8MMA_AtomIJNS4_10MMA_TraitsINS4_25SM100_MMA_F8F6F4_2x1SM_SSEJSJ_SJ_fSF_SG_NS4_17integral_constantINS4_4UMMA5MajorELSR_0EEESS_NSP_INSQ_7ScaleInELST_0EEESU_EEEEEENS4_6LayoutINS5_IJSC_SC_SC_EEENS5_IJNSA_ILi0EEESZ_SZ_EEEEENS5_IJNS4_10UnderscoreES12_S12_EEEEENS4_28SM100_TMA_2SM_LOAD_MULTICASTENS4_14ComposedLayoutINS4_7SwizzleILi1ELi4ELi3EEENS4_18smem_ptr_flag_bitsILi8EEENSX_INS5_IJNSA_ILi8EEESH_EEENS5_IJSH_SC_EEEEEEEvNS4_8identityENS4_18SM100_TMA_2SM_LOADES1F_vS1G_EENS_8epilogue10collective18CollectiveEpilogueINS1J_23Sm100TmaWarpSpecializedILi2ELi2ELi64ELb0ELb0EEEJNS5_IJSG_SG_SH_EEENS5_IJNSX_ISG_SC_EENSX_INSA_ILi64EEESC_EEEEESJ_SK_SJ_SK_NS1J_6fusion15FusionCallbacksIS1N_NS1T_17LinearCombinationISJ_fSJ_fLNS_15FloatRoundStyleE2EEES1O_S1S_JEEENS4_5SM1004TMEM4LOAD26SM100_TMEM_LOAD_32dp32b64xENS4_13SM90_TMA_LOADENS16_INS17_ILi2ELi4ELi3EEES1A_NSX_INS5_IJS1B_S1Q_EEENS5_IJS1Q_SC_EEEEEEENS4_39AutoVectorizingCopyWithAssumedAlignmentILi128EEENS4_14SM90_TMA_STOREES28_S2A_S2A_EEEvvEEEEvNT_6ParamsE)
        /*1014*/ 	.short	0x0380
        /*1016*/ 	.short	0x0800


	//----- nvinfo : EIATTR_SW_WAR
	.align		4
.L_55:
        /*1018*/ 	.byte	0x04, 0x36
        /*101a*/ 	.short	(.L_57 - .L_56)
.L_56:
        /*101c*/ 	.word	0x00000008
.L_57:


//--------------------- .nv.callgraph             --------------------------
	.section	.nv.callgraph,"",@"SHT_CUDA_CALLGRAPH"
	.align	4
	.sectionentsize	8
	.align		4
        /*0000*/ 	.word	0x00000000
	.align		4
        /*0004*/ 	.word	0xffffffff
	.align		4
        /*0008*/ 	.word	index@(_ZN7cutlass13device_kernelINS_4gemm6kernel13GemmUniversalIN4cute5tupleIJiiiiEEENS1_10collective13CollectiveMmaINS1_35MainloopSm100TmaUmmaWarpSpecializedILi32ELi2ELi4ENS5_IJNS4_1CILi2EEESB_NSA_ILi1EEEEEEEENS5_IJNSA_ILi256EEENSA_ILi128EEENSA_ILi32EEEEEENS_12float_e4m3_tENS5_IJlSC_lEEESJ_SK_NS4_8TiledMMAINS4_8MMA_AtomIJNS4_10MMA_TraitsINS4_25SM100_MMA_F8F6F4_2x1SM_SSEJSJ_SJ_fSF_SG_NS4_17integral_constantINS4_4UMMA5MajorELSR_0EEESS_NSP_INSQ_7ScaleInELST_0EEESU_EEEEEENS4_6LayoutINS5_IJSC_SC_SC_EEENS5_IJNSA_ILi0EEESZ_SZ_EEEEENS5_IJNS4_10UnderscoreES12_S12_EEEEENS4_28SM100_TMA_2SM_LOAD_MULTICASTENS4_14ComposedLayoutINS4_7SwizzleILi1ELi4ELi3EEENS4_18smem_ptr_flag_bitsILi8EEENSX_INS5_IJNSA_ILi8EEESH_EEENS5_IJSH_SC_EEEEEEEvNS4_8identityENS4_18SM100_TMA_2SM_LOADES1F_vS1G_EENS_8epilogue10collective18CollectiveEpilogueINS1J_23Sm100TmaWarpSpecializedILi2ELi2ELi64ELb0ELb0EEEJNS5_IJSG_SG_SH_EEENS5_IJNSX_ISG_SC_EENSX_INSA_ILi64EEESC_EEEEESJ_SK_SJ_SK_NS1J_6fusion15FusionCallbacksIS1N_NS1T_17LinearCombinationISJ_fSJ_fLNS_15FloatRoundStyleE2EEES1O_S1S_JEEENS4_5SM1004TMEM4LOAD26SM100_TMEM_LOAD_32dp32b64xENS4_13SM90_TMA_LOADENS16_INS17_ILi2ELi4ELi3EEES1A_NSX_INS5_IJS1B_S1Q_EEENS5_IJS1Q_SC_EEEEEEENS4_39AutoVectorizingCopyWithAssumedAlignmentILi128EEENS4_14SM90_TMA_STOREES28_S2A_S2A_EEEvvEEEEvNT_6ParamsE)
	.align		4
        /*000c*/ 	.word	index@(__assertfail)
	.align		4
        /*0010*/ 	.word	0x00000000
	.align		4
        /*0014*/ 	.word	0xfffffffe
	.align		4
        /*0018*/ 	.word	0x00000000
	.align		4
        /*001c*/ 	.word	0xfffffffd
	.align		4
        /*0020*/ 	.word	0x00000000
	.align		4
        /*0024*/ 	.word	0xfffffffc


//--------------------- .nv.constant4             --------------------------
	.section	.nv.constant4,"a",@progbits
	.align	8
	.align		8
.nv.constant4:
        /*0000*/ 	.dword	__assertfail
	.align		8
        /*0008*/ 	.dword	__unnamed_1
	.align		8
        /*0010*/ 	.dword	__unnamed_2
	.align		8
        /*0018*/ 	.dword	_ZN39_INTERNAL_6e4a504a_4_k_cu_0e836390_87634cuda3std3__45__cpo5beginE
	.align		8
        /*0020*/ 	.dword	_ZN39_INTERNAL_6e4a504a_4_k_cu_0e836390_87634cuda3std3__45__cpo3endE
	.align		8
        /*0028*/ 	.dword	_ZN39_INTERNAL_6e4a504a_4_k_cu_0e836390_87634cuda3std3__45__cpo6cbeginE
	.align		8
        /*0030*/ 	.dword	_ZN39_INTERNAL_6e4a504a_4_k_cu_0e836390_87634cuda3std3__45__cpo4cendE
	.align		8
        /*0038*/ 	.dword	_ZN39_INTERNAL_6e4a504a_4_k_cu_0e836390_87634cuda3std3__441_GLOBAL__N__6e4a504a_4_k_cu_0e836390_87636ignoreE
	.align		8
        /*0040*/ 	.dword	_ZN39_INTERNAL_6e4a504a_4_k_cu_0e836390_87634cuda3std3__419piecewise_constructE
	.align		8
        /*0048*/ 	.dword	_ZN39_INTERNAL_6e4a504a_4_k_cu_0e836390_87634cuda3std3__48in_placeE
	.align		8
        /*0050*/ 	.dword	_ZN39_INTERNAL_6e4a504a_4_k_cu_0e836390_87634cuda3std6ranges3__45__cpo4swapE
	.align		8
        /*0058*/ 	.dword	_ZN39_INTERNAL_6e4a504a_4_k_cu_0e836390_87634cuda3std6ranges3__45__cpo9iter_moveE
	.align		8
        /*0060*/ 	.dword	_ZN39_INTERNAL_6e4a504a_4_k_cu_0e836390_87634cute7productE
	.align		8
        /*0068*/ 	.dword	_ZN39_INTERNAL_6e4a504a_4_k_cu_0e836390_87634cute1_E
	.align		8
        /*0070*/ 	.dword	$str$25
	.align		8
        /*0078*/ 	.dword	$str$26
	.align		8
        /*0080*/ 	.dword	$str$27
	.align		8
        /*0088*/ 	.dword	$str$28


//--------------------- .text._ZN7cutlass13device_kernelINS_4gemm6kernel13GemmUniversalIN4cute5tupleIJiiiiEEENS1_10collective13CollectiveMmaINS1_35MainloopSm100TmaUmmaWarpSpecializedILi32ELi2ELi4ENS5_IJNS4_1CILi2EEESB_NSA_ILi1EEEEEEEENS5_IJNSA_ILi256EEENSA_ILi128EEENSA_ILi32EEEEEENS_12float_e4m3_tENS5_IJlSC_lEEESJ_SK_NS4_8TiledMMAINS4_8MMA_AtomIJNS4_10MMA_TraitsINS4_25SM100_MMA_F8F6F4_2x1SM_SSEJSJ_SJ_fSF_SG_NS4_17integral_constantINS4_4UMMA5MajorELSR_0EEESS_NSP_INSQ_7ScaleInELST_0EEESU_EEEEEENS4_6LayoutINS5_IJSC_SC_SC_EEENS5_IJNSA_ILi0EEESZ_SZ_EEEEENS5_IJNS4_10UnderscoreES12_S12_EEEEENS4_28SM100_TMA_2SM_LOAD_MULTICASTENS4_14ComposedLayoutINS4_7SwizzleILi1ELi4ELi3EEENS4_18smem_ptr_flag_bitsILi8EEENSX_INS5_IJNSA_ILi8EEESH_EEENS5_IJSH_SC_EEEEEEEvNS4_8identityENS4_18SM100_TMA_2SM_LOADES1F_vS1G_EENS_8epilogue10collective18CollectiveEpilogueINS1J_23Sm100TmaWarpSpecializedILi2ELi2ELi64ELb0ELb0EEEJNS5_IJSG_SG_SH_EEENS5_IJNSX_ISG_SC_EENSX_INSA_ILi64EEESC_EEEEESJ_SK_SJ_SK_NS1J_6fusion15FusionCallbacksIS1N_NS1T_17LinearCombinationISJ_fSJ_fLNS_15FloatRoundStyleE2EEES1O_S1S_JEEENS4_5SM1004TMEM4LOAD26SM100_TMEM_LOAD_32dp32b64xENS4_13SM90_TMA_LOADENS16_INS17_ILi2ELi4ELi3EEES1A_NSX_INS5_IJS1B_S1Q_EEENS5_IJS1Q_SC_EEEEEEENS4_39AutoVectorizingCopyWithAssumedAlignmentILi128EEENS4_14SM90_TMA_STOREES28_S2A_S2A_EEEvvEEEEvNT_6ParamsE --------------------------
	.section	.text._ZN7cutlass13device_kernelINS_4gemm6kernel13GemmUniversalIN4cute5tupleIJiiiiEEENS1_10collective13CollectiveMmaINS1_35MainloopSm100TmaUmmaWarpSpecializedILi32ELi2ELi4ENS5_IJNS4_1CILi2EEESB_NSA_ILi1EEEEEEEENS5_IJNSA_ILi256EEENSA_ILi128EEENSA_ILi32EEEEEENS_12float_e4m3_tENS5_IJlSC_lEEESJ_SK_NS4_8TiledMMAINS4_8MMA_AtomIJNS4_10MMA_TraitsINS4_25SM100_MMA_F8F6F4_2x1SM_SSEJSJ_SJ_fSF_SG_NS4_17integral_constantINS4_4UMMA5MajorELSR_0EEESS_NSP_INSQ_7ScaleInELST_0EEESU_EEEEEENS4_6LayoutINS5_IJSC_SC_SC_EEENS5_IJNSA_ILi0EEESZ_SZ_EEEEENS5_IJNS4_10UnderscoreES12_S12_EEEEENS4_28SM100_TMA_2SM_LOAD_MULTICASTENS4_14ComposedLayoutINS4_7SwizzleILi1ELi4ELi3EEENS4_18smem_ptr_flag_bitsILi8EEENSX_INS5_IJNSA_ILi8EEESH_EEENS5_IJSH_SC_EEEEEEEvNS4_8identityENS4_18SM100_TMA_2SM_LOADES1F_vS1G_EENS_8epilogue10collective18CollectiveEpilogueINS1J_23Sm100TmaWarpSpecializedILi2ELi2ELi64ELb0ELb0EEEJNS5_IJSG_SG_SH_EEENS5_IJNSX_ISG_SC_EENSX_INSA_ILi64EEESC_EEEEESJ_SK_SJ_SK_NS1J_6fusion15FusionCallbacksIS1N_NS1T_17LinearCombinationISJ_fSJ_fLNS_15FloatRoundStyleE2EEES1O_S1S_JEEENS4_5SM1004TMEM4LOAD26SM100_TMEM_LOAD_32dp32b64xENS4_13SM90_TMA_LOADENS16_INS17_ILi2ELi4ELi3EEES1A_NSX_INS5_IJS1B_S1Q_EEENS5_IJS1Q_SC_EEEEEEENS4_39AutoVectorizingCopyWithAssumedAlignmentILi128EEENS4_14SM90_TMA_STOREES28_S2A_S2A_EEEvvEEEEvNT_6ParamsE,"ax",@progbits
	.align	128
.text._ZN7cutlass13device_kernelINS_4gemm6kernel13GemmUniversalIN4cute5tupleIJiiiiEEENS1_10collective13CollectiveMmaINS1_35MainloopSm100TmaUmmaWarpSpecializedILi32ELi2ELi4ENS5_IJNS4_1CILi2EEESB_NSA_ILi1EEEEEEEENS5_IJNSA_ILi256EEENSA_ILi128EEENSA_ILi32EEEEEENS_12float_e4m3_tENS5_IJlSC_lEEESJ_SK_NS4_8TiledMMAINS4_8MMA_AtomIJNS4_10MMA_TraitsINS4_25SM100_MMA_F8F6F4_2x1SM_SSEJSJ_SJ_fSF_SG_NS4_17integral_constantINS4_4UMMA5MajorELSR_0EEESS_NSP_INSQ_7ScaleInELST_0EEESU_EEEEEENS4_6LayoutINS5_IJSC_SC_SC_EEENS5_IJNSA_ILi0EEESZ_SZ_EEEEENS5_IJNS4_10UnderscoreES12_S12_EEEEENS4_28SM100_TMA_2SM_LOAD_MULTICASTENS4_14ComposedLayoutINS4_7SwizzleILi1ELi4ELi3EEENS4_18smem_ptr_flag_bitsILi8EEENSX_INS5_IJNSA_ILi8EEESH_EEENS5_IJSH_SC_EEEEEEEvNS4_8identityENS4_18SM100_TMA_2SM_LOADES1F_vS1G_EENS_8epilogue10collective18CollectiveEpilogueINS1J_23Sm100TmaWarpSpecializedILi2ELi2ELi64ELb0ELb0EEEJNS5_IJSG_SG_SH_EEENS5_IJNSX_ISG_SC_EENSX_INSA_ILi64EEESC_EEEEESJ_SK_SJ_SK_NS1J_6fusion15FusionCallbacksIS1N_NS1T_17LinearCombinationISJ_fSJ_fLNS_15FloatRoundStyleE2EEES1O_S1S_JEEENS4_5SM1004TMEM4LOAD26SM100_TMEM_LOAD_32dp32b64xENS4_13SM90_TMA_LOADENS16_INS17_ILi2ELi4ELi3EEES1A_NSX_INS5_IJS1B_S1Q_EEENS5_IJS1Q_SC_EEEEEEENS4_39AutoVectorizingCopyWithAssumedAlignmentILi128EEENS4_14SM90_TMA_STOREES28_S2A_S2A_EEEvvEEEEvNT_6ParamsE:
        .type           _ZN7cutlass13device_kernelINS_4gemm6kernel13GemmUniversalIN4cute5tupleIJiiiiEEENS1_10collective13CollectiveMmaINS1_35MainloopSm100TmaUmmaWarpSpecializedILi32ELi2ELi4ENS5_IJNS4_1CILi2EEESB_NSA_ILi1EEEEEEEENS5_IJNSA_ILi256EEENSA_ILi128EEENSA_ILi32EEEEEENS_12float_e4m3_tENS5_IJlSC_lEEESJ_SK_NS4_8TiledMMAINS4_8MMA_AtomIJNS4_10MMA_TraitsINS4_25SM100_MMA_F8F6F4_2x1SM_SSEJSJ_SJ_fSF_SG_NS4_17integral_constantINS4_4UMMA5MajorELSR_0EEESS_NSP_INSQ_7ScaleInELST_0EEESU_EEEEEENS4_6LayoutINS5_IJSC_SC_SC_EEENS5_IJNSA_ILi0EEESZ_SZ_EEEEENS5_IJNS4_10UnderscoreES12_S12_EEEEENS4_28SM100_TMA_2SM_LOAD_MULTICASTENS4_14ComposedLayoutINS4_7SwizzleILi1ELi4ELi3EEENS4_18smem_ptr_flag_bitsILi8EEENSX_INS5_IJNSA_ILi8EEESH_EEENS5_IJSH_SC_EEEEEEEvNS4_8identityENS4_18SM100_TMA_2SM_LOADES1F_vS1G_EENS_8epilogue10collective18CollectiveEpilogueINS1J_23Sm100TmaWarpSpecializedILi2ELi2ELi64ELb0ELb0EEEJNS5_IJSG_SG_SH_EEENS5_IJNSX_ISG_SC_EENSX_INSA_ILi64EEESC_EEEEESJ_SK_SJ_SK_NS1J_6fusion15FusionCallbacksIS1N_NS1T_17LinearCombinationISJ_fSJ_fLNS_15FloatRoundStyleE2EEES1O_S1S_JEEENS4_5SM1004TMEM4LOAD26SM100_TMEM_LOAD_32dp32b64xENS4_13SM90_TMA_LOADENS16_INS17_ILi2ELi4ELi3EEES1A_NSX_INS5_IJS1B_S1Q_EEENS5_IJS1Q_SC_EEEEEEENS4_39AutoVectorizingCopyWithAssumedAlignmentILi128EEENS4_14SM90_TMA_STOREES28_S2A_S2A_EEEvvEEEEvNT_6ParamsE,@function
        .size           _ZN7cutlass13device_kernelINS_4gemm6kernel13GemmUniversalIN4cute5tupleIJiiiiEEENS1_10collective13CollectiveMmaINS1_35MainloopSm100TmaUmmaWarpSpecializedILi32ELi2ELi4ENS5_IJNS4_1CILi2EEESB_NSA_ILi1EEEEEEEENS5_IJNSA_ILi256EEENSA_ILi128EEENSA_ILi32EEEEEENS_12float_e4m3_tENS5_IJlSC_lEEESJ_SK_NS4_8TiledMMAINS4_8MMA_AtomIJNS4_10MMA_TraitsINS4_25SM100_MMA_F8F6F4_2x1SM_SSEJSJ_SJ_fSF_SG_NS4_17integral_constantINS4_4UMMA5MajorELSR_0EEESS_NSP_INSQ_7ScaleInELST_0EEESU_EEEEEENS4_6LayoutINS5_IJSC_SC_SC_EEENS5_IJNSA_ILi0EEESZ_SZ_EEEEENS5_IJNS4_10UnderscoreES12_S12_EEEEENS4_28SM100_TMA_2SM_LOAD_MULTICASTENS4_14ComposedLayoutINS4_7SwizzleILi1ELi4ELi3EEENS4_18smem_ptr_flag_bitsILi8EEENSX_INS5_IJNSA_ILi8EEESH_EEENS5_IJSH_SC_EEEEEEEvNS4_8identityENS4_18SM100_TMA_2SM_LOADES1F_vS1G_EENS_8epilogue10collective18CollectiveEpilogueINS1J_23Sm100TmaWarpSpecializedILi2ELi2ELi64ELb0ELb0EEEJNS5_IJSG_SG_SH_EEENS5_IJNSX_ISG_SC_EENSX_INSA_ILi64EEESC_EEEEESJ_SK_SJ_SK_NS1J_6fusion15FusionCallbacksIS1N_NS1T_17LinearCombinationISJ_fSJ_fLNS_15FloatRoundStyleE2EEES1O_S1S_JEEENS4_5SM1004TMEM4LOAD26SM100_TMEM_LOAD_32dp32b64xENS4_13SM90_TMA_LOADENS16_INS17_ILi2ELi4ELi3EEES1A_NSX_INS5_IJS1B_S1Q_EEENS5_IJS1Q_SC_EEEEEEENS4_39AutoVectorizingCopyWithAssumedAlignmentILi128EEENS4_14SM90_TMA_STOREES28_S2A_S2A_EEEvvEEEEvNT_6ParamsE,(.L_x_249 - _ZN7cutlass13device_kernelINS_4gemm6kernel13GemmUniversalIN4cute5tupleIJiiiiEEENS1_10collective13CollectiveMmaINS1_35MainloopSm100TmaUmmaWarpSpecializedILi32ELi2ELi4ENS5_IJNS4_1CILi2EEESB_NSA_ILi1EEEEEEEENS5_IJNSA_ILi256EEENSA_ILi128EEENSA_ILi32EEEEEENS_12float_e4m3_tENS5_IJlSC_lEEESJ_SK_NS4_8TiledMMAINS4_8MMA_AtomIJNS4_10MMA_TraitsINS4_25SM100_MMA_F8F6F4_2x1SM_SSEJSJ_SJ_fSF_SG_NS4_17integral_constantINS4_4UMMA5MajorELSR_0EEESS_NSP_INSQ_7ScaleInELST_0EEESU_EEEEEENS4_6LayoutINS5_IJSC_SC_SC_EEENS5_IJNSA_ILi0EEESZ_SZ_EEEEENS5_IJNS4_10UnderscoreES12_S12_EEEEENS4_28SM100_TMA_2SM_LOAD_MULTICASTENS4_14ComposedLayoutINS4_7SwizzleILi1ELi4ELi3EEENS4_18smem_ptr_flag_bitsILi8EEENSX_INS5_IJNSA_ILi8EEESH_EEENS5_IJSH_SC_EEEEEEEvNS4_8identityENS4_18SM100_TMA_2SM_LOADES1F_vS1G_EENS_8epilogue10collective18CollectiveEpilogueINS1J_23Sm100TmaWarpSpecializedILi2ELi2ELi64ELb0ELb0EEEJNS5_IJSG_SG_SH_EEENS5_IJNSX_ISG_SC_EENSX_INSA_ILi64EEESC_EEEEESJ_SK_SJ_SK_NS1J_6fusion15FusionCallbacksIS1N_NS1T_17LinearCombinationISJ_fSJ_fLNS_15FloatRoundStyleE2EEES1O_S1S_JEEENS4_5SM1004TMEM4LOAD26SM100_TMEM_LOAD_32dp32b64xENS4_13SM90_TMA_LOADENS16_INS17_ILi2ELi4ELi3EEES1A_NSX_INS5_IJS1B_S1Q_EEENS5_IJS1Q_SC_EEEEEEENS4_39AutoVectorizingCopyWithAssumedAlignmentILi128EEENS4_14SM90_TMA_STOREES28_S2A_S2A_EEEvvEEEEvNT_6ParamsE)
        .other          _ZN7cutlass13device_kernelINS_4gemm6kernel13GemmUniversalIN4cute5tupleIJiiiiEEENS1_10collective13CollectiveMmaINS1_35MainloopSm100TmaUmmaWarpSpecializedILi32ELi2ELi4ENS5_IJNS4_1CILi2EEESB_NSA_ILi1EEEEEEEENS5_IJNSA_ILi256EEENSA_ILi128EEENSA_ILi32EEEEEENS_12float_e4m3_tENS5_IJlSC_lEEESJ_SK_NS4_8TiledMMAINS4_8MMA_AtomIJNS4_10MMA_TraitsINS4_25SM100_MMA_F8F6F4_2x1SM_SSEJSJ_SJ_fSF_SG_NS4_17integral_constantINS4_4UMMA5MajorELSR_0EEESS_NSP_INSQ_7ScaleInELST_0EEESU_EEEEEENS4_6LayoutINS5_IJSC_SC_SC_EEENS5_IJNSA_ILi0EEESZ_SZ_EEEEENS5_IJNS4_10UnderscoreES12_S12_EEEEENS4_28SM100_TMA_2SM_LOAD_MULTICASTENS4_14ComposedLayoutINS4_7SwizzleILi1ELi4ELi3EEENS4_18smem_ptr_flag_bitsILi8EEENSX_INS5_IJNSA_ILi8EEESH_EEENS5_IJSH_SC_EEEEEEEvNS4_8identityENS4_18SM100_TMA_2SM_LOADES1F_vS1G_EENS_8epilogue10collective18CollectiveEpilogueINS1J_23Sm100TmaWarpSpecializedILi2ELi2ELi64ELb0ELb0EEEJNS5_IJSG_SG_SH_EEENS5_IJNSX_ISG_SC_EENSX_INSA_ILi64EEESC_EEEEESJ_SK_SJ_SK_NS1J_6fusion15FusionCallbacksIS1N_NS1T_17LinearCombinationISJ_fSJ_fLNS_15FloatRoundStyleE2EEES1O_S1S_JEEENS4_5SM1004TMEM4LOAD26SM100_TMEM_LOAD_32dp32b64xENS4_13SM90_TMA_LOADENS16_INS17_ILi2ELi4ELi3EEES1A_NSX_INS5_IJS1B_S1Q_EEENS5_IJS1Q_SC_EEEEEEENS4_39AutoVectorizingCopyWithAssumedAlignmentILi128EEENS4_14SM90_TMA_STOREES28_S2A_S2A_EEEvvEEEEvNT_6ParamsE,@"STO_CUDA_ENTRY STV_DEFAULT"
_ZN7cutlass13device_kernelINS_4gemm6kernel13GemmUniversalIN4cute5tupleIJiiiiEEENS1_10collective13CollectiveMmaINS1_35MainloopSm100TmaUmmaWarpSpecializedILi32ELi2ELi4ENS5_IJNS4_1CILi2EEESB_NSA_ILi1EEEEEEEENS5_IJNSA_ILi256EEENSA_ILi128EEENSA_ILi32EEEEEENS_12float_e4m3_tENS5_IJlSC_lEEESJ_SK_NS4_8TiledMMAINS4_8MMA_AtomIJNS4_10MMA_TraitsINS4_25SM100_MMA_F8F6F4_2x1SM_SSEJSJ_SJ_fSF_SG_NS4_17integral_constantINS4_4UMMA5MajorELSR_0EEESS_NSP_INSQ_7ScaleInELST_0EEESU_EEEEEENS4_6LayoutINS5_IJSC_SC_SC_EEENS5_IJNSA_ILi0EEESZ_SZ_EEEEENS5_IJNS4_10UnderscoreES12_S12_EEEEENS4_28SM100_TMA_2SM_LOAD_MULTICASTENS4_14ComposedLayoutINS4_7SwizzleILi1ELi4ELi3EEENS4_18smem_ptr_flag_bitsILi8EEENSX_INS5_IJNSA_ILi8EEESH_EEENS5_IJSH_SC_EEEEEEEvNS4_8identityENS4_18SM100_TMA_2SM_LOADES1F_vS1G_EENS_8epilogue10collective18CollectiveEpilogueINS1J_23Sm100TmaWarpSpecializedILi2ELi2ELi64ELb0ELb0EEEJNS5_IJSG_SG_SH_EEENS5_IJNSX_ISG_SC_EENSX_INSA_ILi64EEESC_EEEEESJ_SK_SJ_SK_NS1J_6fusion15FusionCallbacksIS1N_NS1T_17LinearCombinationISJ_fSJ_fLNS_15FloatRoundStyleE2EEES1O_S1S_JEEENS4_5SM1004TMEM4LOAD26SM100_TMEM_LOAD_32dp32b64xENS4_13SM90_TMA_LOADENS16_INS17_ILi2ELi4ELi3EEES1A_NSX_INS5_IJS1B_S1Q_EEENS5_IJS1Q_SC_EEEEEEENS4_39AutoVectorizingCopyWithAssumedAlignmentILi128EEENS4_14SM90_TMA_STOREES28_S2A_S2A_EEEvvEEEEvNT_6ParamsE:
[----:B------:R-:W1:Y:S01]  /*0000*/  LDC R1, c[0x0][0x37c] ;  /* 0x0000df00ff017b82 */ /* 0x000e620000000800 */
[----:B------:R-:W2:Y:S01]  /*0010*/  S2R R170, SR_TID.X ;  /* 0x0000000000aa7919 */ /* 0x000ea20000002100 */
[----:B------:R-:W3:Y:S06]  /*0020*/  LDCU.64 UR8, c[0x0][0x890] ;  /* 0x00011200ff0877ac */ /* 0x000eec0008000a00 */
[----:B------:R-:W4:Y:S01]  /*0030*/  S2UR UR48, SR_CgaCtaId ;  /* 0x00000000003079c3 */ /* 0x000f220000008800 */
[----:B------:R-:W-:Y:S02]  /*0040*/  PRMT R158, RZ, 0x7610, R158 ;  /* 0x00007610ff9e7816 */ /* 0x000fe4000000009e */
[----:B------:R-:W-:Y:S01]  /*0050*/  ELECT P1, URZ, PT ;  /* 0x0000000000ff782f */ /* 0x000fe20003820000 */
[----:B---3--:R-:W-:-:S04]  /*0060*/  UISETP.NE.U32.AND UP0, UPT, UR8, URZ, UPT ;  /* 0x000000ff0800728c */ /* 0x008fc8000bf05070 */
[----:B------:R-:W-:Y:S02]  /*0070*/  UISETP.NE.AND.EX UP0, UPT, UR9, URZ, UPT, UP0 ;  /* 0x000000ff0900728c */ /* 0x000fe4000bf05300 */
[----:B----4-:R-:W-:Y:S02]  /*0080*/  ULOP3.LUT UR29, UR48, 0x1, URZ, 0xc0, !UPT ;  /* 0x00000001301d7892 */ /* 0x010fe4000f8ec0ff */
[----:B------:R-:W-:Y:S01]  /*0090*/  ULOP3.LUT UR30, UR48, 0x1, URZ, 0x3c, !UPT ;  /* 0x00000001301e7892 */ /* 0x000fe2000f8e3cff */
[----:B--2---:R-:W-:-:S05]  /*00a0*/  SHF.R.U32.HI R159, RZ, 0x5, R170 ;  /* 0x00000005ff9f7819 */ /* 0x004fca00000116aa */
[----:B------:R-:W2:Y:S02]  /*00b0*/  SHFL.IDX PT, R0, R159, RZ, 0x1f ;  /* 0x00001fff9f007589 */ /* 0x000ea400000e0000 */
[----:B--2---:R-:W-:Y:S01]  /*00c0*/  R2UR UR13, R0 ;  /* 0x00000000000d72ca */ /* 0x004fe200000e0000 */
[----:B-1----:R-:W-:-:S14]  /*00d0*/  BRA.U UP0, `(.L_x_0) ;  /* 0x0000000100307547 */ /* 0x002fdc000b800000 */
[----:B------:R-:W1:Y:S02]  /*00e0*/  LDCU.64 UR4, c[0x0][0x888] ;  /* 0x00011100ff0477ac */ /* 0x000e640008000a00 */
[----:B-1----:R-:W-:-:S04]  /*00f0*/  UISETP.NE.U32.AND UP0, UPT, UR4, URZ, UPT ;  /* 0x000000ff0400728c */ /* 0x002fc8000bf05070 */
[----:B------:R-:W-:-:S09]  /*0100*/  UISETP.NE.AND.EX UP0, UPT, UR5, URZ, UPT, UP0 ;  /* 0x000000ff0500728c */ /* 0x000fd2000bf05300 */
[----:B------:R-:W-:Y:S05]  /*0110*/  BRA.U !UP0, `(.L_x_1) ;  /* 0x0000000108147547 */ /* 0x000fea000b800000 */
[----:B------:R-:W1:Y:S01]  /*0120*/  LDC.64 R2, c[0x0][0x888] ;  /* 0x00022200ff027b82 */ /* 0x000e620000000a00 */
[----:B------:R-:W1:Y:S02]  /*0130*/  LDCU.64 UR4, c[0x0][0x358] ;  /* 0x00006b00ff0477ac */ /* 0x000e640008000a00 */
[----:B-1----:R1:W5:Y:S01]  /*0140*/  LDG.E R73, desc[UR4][R2.64] ;  /* 0x0000000402497981 */ /* 0x002362000c1e1900 */
[----:B------:R-:W-:Y:S01]  /*0150*/  HFMA2 R158, -RZ, RZ, 0, 5.9604644775390625e-08 ;  /* 0x00000001ff9e7431 */ /* 0x000fe200000001ff */
[----:B------:R-:W-:Y:S05]  /*0160*/  BRA `(.L_x_0) ;  /* 0x00000000000c7947 */ /* 0x000fea0003800000 */
.L_x_1:
[----:B------:R-:W1:Y:S01]  /*0170*/  LDCU UR4, c[0x0][0x880] ;  /* 0x00011000ff0477ac */ /* 0x000e620008000800 */
[----:B------:R-:W-:Y:S01]  /*0180*/  HFMA2 R158, -RZ, RZ, 0, 5.9604644775390625e-08 ;  /* 0x00000001ff9e7431 */ /* 0x000fe200000001ff */
[----:B-1----:R-:W-:-:S07]  /*0190*/  MOV R73, UR4 ;  /* 0x0000000400497c02 */ /* 0x002fce0008000f00 */
.L_x_0:
[----:B------:R-:W2:Y:S02]  /*01a0*/  LDCU.64 UR4, c[0x0][0x8b0] ;  /* 0x00011600ff0477ac */ /* 0x000ea40008000a00 */
[----:B--2---:R-:W-:-:S04]  /*01b0*/  UISETP.NE.U32.AND UP0, UPT, UR4, URZ, UPT ;  /* 0x000000ff0400728c */ /* 0x004fc8000bf05070 */
[----:B------:R-:W-:-:S09]  /*01c0*/  UISETP.NE.AND.EX UP0, UPT, UR5, URZ, UPT, UP0 ;  /* 0x000000ff0500728c */ /* 0x000fd2000bf05300 */
[----:B------:R-:W-:Y:S05]  /*01d0*/  BRA.U UP0, `(.L_x_2) ;  /* 0x0000000100287547 */ /* 0x000fea000b800000 */
[----:B------:R-:W2:Y:S02]  /*01e0*/  LDCU.64 UR4, c[0x0][0x8a8] ;  /* 0x00011500ff0477ac */ /* 0x000ea40008000a00 */
[----:B--2---:R-:W-:-:S04]  /*01f0*/  UISETP.NE.U32.AND UP0, UPT, UR4, URZ, UPT ;  /* 0x000000ff0400728c */ /* 0x004fc8000bf05070 */
[----:B------:R-:W-:-:S09]  /*0200*/  UISETP.NE.AND.EX UP0, UPT, UR5, URZ, UPT, UP0 ;  /* 0x000000ff0500728c */ /* 0x000fd2000bf05300 */
[----:B------:R-:W-:Y:S05]  /*0210*/  BRA.U !UP0, `(.L_x_3) ;  /* 0x0000000108107547 */ /* 0x000fea000b800000 */
[----:B------:R-:W2:Y:S01]  /*0220*/  LDC.64 R70, c[0x0][0x8a8] ;  /* 0x00022a00ff467b82 */ /* 0x000ea20000000a00 */
[----:B------:R-:W2:Y:S02]  /*0230*/  LDCU.64 UR4, c[0x0][0x358] ;  /* 0x00006b00ff0477ac */ /* 0x000ea40008000a00 */
[----:B--2---:R2:W5:Y:S01]  /*0240*/  LDG.E R70, desc[UR4][R70.64] ;  /* 0x0000000446467981 */ /* 0x004562000c1e1900 */
[----:B------:R-:W-:Y:S05]  /*0250*/  BRA `(.L_x_2) ;  /* 0x0000000000087947 */ /* 0x000fea0003800000 */
.L_x_3:
[----:B------:R-:W2:Y:S02]  /*0260*/  LDCU UR4, c[0x0][0x8a0] ;  /* 0x00011400ff0477ac */ /* 0x000ea40008000800 */
[----:B--2---:R-:W-:Y:S02]  /*0270*/  MOV R70, UR4 ;  /* 0x0000000400467c02 */ /* 0x004fe40008000f00 */
.L_x_2:
[----:B------:R-:W-:Y:S01]  /*0280*/  IMAD.U32 R0, RZ, RZ, UR13 ;  /* 0x0000000dff007e24 */ /* 0x000fe2000f8e00ff */
[----:B------:R-:W-:Y:S04]  /*0290*/  BSSY.RECONVERGENT B0, `(.L_x_4) ;  /* 0x000000c000007945 */ /* 0x000fe80003800200 */
[C---:B------:R-:W-:Y:S02]  /*02a0*/  ISETP.NE.OR P2, PT, R0.reuse, 0x1, !P1 ;  /* 0x000000010000780c */ /* 0x040fe40004f45670 */
[----:B------:R-:W-:-:S11]  /*02b0*/  ISETP.NE.OR P0, PT, R0, 0x3, !P1 ;  /* 0x000000030000780c */ /* 0x000fd60004f05670 */
[----:B------:R-:W-:Y:S05]  /*02c0*/  @P2 BRA `(.L_x_5) ;  /* 0x0000000000202947 */ /* 0x000fea0003800000 */
[----:B------:R-:W3:Y:S02]  /*02d0*/  LDCU.64 UR4, c[0x0][0x348] ;  /* 0x00006900ff0477ac */ /* 0x000ee40008000a00 */
[----:B---3--:R-:W-:Y:S02]  /*02e0*/  UIADD3 UR6, UP1, UPT, UR4, 0x80, URZ ;  /* 0x0000008004067890 */ /* 0x008fe4000ff3e0ff */
[----:B------:R-:W-:Y:S02]  /*02f0*/  UIADD3 UR4, UP0, UPT, UR4, 0x180, URZ ;  /* 0x0000018004047890 */ /* 0x000fe4000ff1e0ff */
[----:B------:R-:W-:Y:S02]  /*0300*/  UIADD3.X UR7, UPT, UPT, URZ, UR5, URZ, UP1, !UPT ;  /* 0x00000005ff077290 */ /* 0x000fe40008ffe4ff */
[----:B------:R-:W-:-:S07]  /*0310*/  UIADD3.X UR5, UPT, UPT, URZ, UR5, URZ, UP0, !UPT ;  /* 0x00000005ff057290 */ /* 0x000fce00087fe4ff */
[----:B------:R3:W-:Y:S02]  /*0320*/  UTMACCTL.PF [UR6] ;  /* 0x00000000060079b9 */ /* 0x0007e40008040000 */
[----:B------:R3:W-:Y:S02]  /*0330*/  UTMACCTL.PF [UR4] ;  /* 0x00000000040079b9 */ /* 0x0007e40008040000 */
[----:B---3--:R-:W-:Y:S01]  /*0340*/  NOP ;  /* 0x0000000000007918 */ /* 0x008fe20000000000 */
.L_x_5:
[----:B------:R-:W-:Y:S05]  /*0350*/  BSYNC.RECONVERGENT B0 ;  /* 0x0000000000007941 */ /* 0x000fea0003800200 */
.L_x_4:
[----:B------:R-:W-:Y:S04]  /*0360*/  BSSY.RECONVERGENT B0, `(.L_x_6) ;  /* 0x000000a000007945 */ /* 0x000fe80003800200 */
        /* <DEDUP_REMOVED lines=9> */
.L_x_7:
[----:B------:R-:W-:Y:S05]  /*0400*/  BSYNC.RECONVERGENT B0 ;  /* 0x0000000000007941 */ /* 0x000fea0003800200 */
.L_x_6:
[----:B------:R-:W3:Y:S01]  /*0410*/  LDCU.64 UR4, c[0x0][0x888] ;  /* 0x00011100ff0477ac */ /* 0x000ee20008000a00 */
[----:B------:R-:W-:Y:S02]  /*0420*/  UISETP.EQ.U32.AND UP1, UPT, UR8, URZ, UPT ;  /* 0x000000ff0800728c */ /* 0x000fe4000bf22070 */
[----:B------:R-:W-:Y:S02]  /*0430*/  UPLOP3.LUT UP3, UPT, UPT, UPT, UPT, 0x80, 0x8 ;  /* 0x000000000008789c */ /* 0x000fe40003f6f070 */
[----:B---3--:R-:W-:-:S04]  /*0440*/  UISETP.NE.U32.AND UP0, UPT, UR4, URZ, UPT ;  /* 0x000000ff0400728c */ /* 0x008fc8000bf05070 */
[----:B------:R-:W-:-:S04]  /*0450*/  UISETP.NE.AND.EX UP0, UPT, UR5, URZ, UPT, UP0 ;  /* 0x000000ff0500728c */ /* 0x000fc8000bf05300 */
[----:B------:R-:W-:-:S04]  /*0460*/  UISETP.EQ.OR.EX UP2, UPT, UR9, URZ, !UP0, UP1 ;  /* 0x000000ff0900728c */ /* 0x000fc8000c742710 */
[----:B------:R-:W-:-:S06]  /*0470*/  UP2UR UR4, UPR, URZ, 0x4 ;  /* 0x00000004ff047883 */ /* 0x000fcc0008000000 */
[----:B------:R-:W-:Y:S01]  /*0480*/  MOV R160, UR4 ;  /* 0x0000000400a07c02 */ /* 0x000fe20008000f00 */
[----:B------:R-:W-:Y:S06]  /*0490*/  BRA.U !UP2, `(.L_x_8) ;  /* 0x000000010a207547 */ /* 0x000fec000b800000 */
[----:B------:R-:W-:Y:S01]  /*04a0*/  UISETP.NE.U32.AND UP1, UPT, UR8, URZ, UPT ;  /* 0x000000ff0800728c */ /* 0x000fe2000bf25070 */
[----:B-----5:R-:W-:Y:S01]  /*04b0*/  FSETP.NEU.AND P0, PT, R73, RZ, PT ;  /* 0x000000ff4900720b */ /* 0x020fe20003f0d000 */
[----:B------:R-:W-:Y:S02]  /*04c0*/  USEL UR4, URZ, 0xffffffff, UP0 ;  /* 0xffffffffff047887 */ /* 0x000fe40008000000 */
[----:B------:R-:W-:-:S10]  /*04d0*/  UISETP.NE.AND.EX UP1, UPT, UR9, URZ, UPT, UP1 ;  /* 0x000000ff0900728c */ /* 0x000fd4000bf25310 */
[----:B------:R-:W-:Y:S01]  /*04e0*/  VOTEU.ANY UP0, P0 ;  /* 0x0000000000ff7886 */ /* 0x000fe20000000100 */
[----:B------:R-:W-:-:S04]  /*04f0*/  @!UP1 USEL UR4, URZ, 0xffffffff, UP0 ;  /* 0xffffffffff049887 */ /* 0x000fc80008000000 */
[----:B------:R-:W-:-:S04]  /*0500*/  ULOP3.LUT UR4, UR4, 0x1, URZ, 0xc0, !UPT ;  /* 0x0000000104047892 */ /* 0x000fc8000f8ec0ff */
[----:B------:R-:W-:-:S11]  /*0510*/  UISETP.NE.U32.AND UP3, UPT, UR4, 0x1, UPT ;  /* 0x000000010400788c */ /* 0x000fd6000bf65070 */
.L_x_8:
[----:B------:R-:W3:Y:S01]  /*0520*/  SHFL.IDX PT, R0, R159, RZ, 0x1f ;  /* 0x00001fff9f007589 */ /* 0x000ee200000e0000 */
[----:B------:R-:W-:-:S04]  /*0530*/  UISETP.NE.AND UP0, UPT, UR13, 0x2, UPT ;  /* 0x000000020d00788c */ /* 0x000fc8000bf05270 */
[----:B------:R-:W-:Y:S02]  /*0540*/  UISETP.EQ.AND UP1, UPT, UR29, URZ, !UP0 ;  /* 0x000000ff1d00728c */ /* 0x000fe4000c722270 */
[----:B------:R-:W-:-:S04]  /*0550*/  USEL UR43, URZ, 0x1, UP0 ;  /* 0x00000001ff2b7887 */ /* 0x000fc80008000000 */
[----:B------:R-:W-:Y:S02]  /*0560*/  PLOP3.LUT P3, PT, P1, PT, UP1, 0x80, 0x8 ;  /* 0x000000000008781c */ /* 0x000fe40000f6f018 */
[----:B---3--:R-:W-:-:S13]  /*0570*/  ISETP.NE.AND P0, PT, R0, RZ, PT ;  /* 0x000000ff0000720c */ /* 0x008fda0003f05270 */
[----:B------:R-:W-:Y:S05]  /*0580*/  @P0 BRA `(.L_x_9) ;  /* 0x0000000400400947 */ /* 0x000fea0003800000 */
[----:B------:R-:W-:Y:S01]  /*0590*/  ELECT P0, URZ, PT ;  /* 0x0000000000ff782f */ /* 0x000fe20003800000 */
[----:B------:R-:W-:-:S12]  /*05a0*/  BSSY.RECONVERGENT B0, `(.L_x_9) ;  /* 0x000004e000007945 */ /* 0x000fd80003800200 */
[----:B------:R-:W-:Y:S05]  /*05b0*/  @!P0 BRA `(.L_x_10) ;  /* 0x0000000400308947 */ /* 0x000fea0003800000 */
[----:B------:R-:W-:Y:S01]  /*05c0*/  UMOV UR4, 0x400 ;  /* 0x0000040000047882 */ /* 0x000fe20000000000 */
[----:B------:R-:W-:Y:S01]  /*05d0*/  UMOV UR8, 0x1 ;  /* 0x0000000100087882 */ /* 0x000fe20000000000 */
[----:B------:R-:W-:Y:S01]  /*05e0*/  UMOV UR6, 0x2 ;  /* 0x0000000200067882 */ /* 0x000fe20000000000 */
[----:B------:R-:W-:Y:S02]  /*05f0*/  ULEA UR4, UR48, UR4, 0x18 ;  /* 0x0000000430047291 */ /* 0x000fe4000f8ec0ff */
[----:B------:R-:W-:-:S04]  /*0600*/  UIADD3 UR8, UPT, UPT, -UR8, 0x100000, URZ ;  /* 0x0010000008087890 */ /* 0x000fc8000fffe1ff */
[----:B------:R-:W-:Y:S02]  /*0610*/  USHF.L.U32 UR9, UR8, 0xb, URZ ;  /* 0x0000000b08097899 */ /* 0x000fe400080006ff */
[----:B------:R-:W-:Y:S02]  /*0620*/  USHF.L.U32 UR8, UR8, 0x1, URZ ;  /* 0x0000000108087899 */ /* 0x000fe400080006ff */
[----:B------:R-:W-:-:S04]  /*0630*/  UIADD3 UR6, UPT, UPT, -UR6, 0x100000, URZ ;  /* 0x0010000006067890 */ /* 0x000fc8000fffe1ff */
[----:B------:R-:W-:Y:S02]  /*0640*/  USHF.L.U32 UR7, UR6, 0xb, URZ ;  /* 0x0000000b06077899 */ /* 0x000fe400080006ff */
[----:B------:R-:W-:Y:S01]  /*0650*/  USHF.L.U32 UR6, UR6, 0x1, URZ ;  /* 0x0000000106067899 */ /* 0x000fe200080006ff */
[----:B------:R-:W3:Y:S03]  /*0660*/  FENCE.VIEW.ASYNC.S ;  /* 0x00000000000073c6 */ /* 0x000ee60000000000 */
[----:B---3--:R3:W4:Y:S08]  /*0670*/  SYNCS.EXCH.64 URZ, [UR4], UR8 ;  /* 0x0000000804ff75b2 */ /* 0x0087300008000100 */
[----:B------:R3:W1:Y:S01]  /*0680*/  SYNCS.EXCH.64 URZ, [UR4+0x100], UR6 ;  /* 0x0001000604ff75b2 */ /* 0x0006620008000100 */
        /* <DEDUP_REMOVED lines=61> */
[----:B------:R3:W1:Y:S02]  /*0a60*/  SYNCS.EXCH.64 URZ, [UR4+0x1f8], UR6 ;  /* 0x0001f80604ff75b2 */ /* 0x0006640008000100 */
[----:B---34-:R-:W-:Y:S01]  /*0a70*/  NOP ;  /* 0x0000000000007918 */ /* 0x018fe20000000000 */
.L_x_10:
[----:B------:R-:W-:Y:S05]  /*0a80*/  BSYNC.RECONVERGENT B0 ;  /* 0x0000000000007941 */ /* 0x000fea0003800200 */
.L_x_9:
[----:B------:R-:W3:Y:S01]  /*0a90*/  SHFL.IDX PT, R0, R159, RZ, 0x1f ;  /* 0x00001fff9f007589 */ /* 0x000ee200000e0000 */
[----:B------:R-:W-:Y:S01]  /*0aa0*/  NOP ;  /* 0x0000000000007918 */ /* 0x000fe20000000000 */
[----:B---3--:R-:W-:-:S13]  /*0ab0*/  ISETP.NE.AND P0, PT, R0, 0x1, PT ;  /* 0x000000010000780c */ /* 0x008fda0003f05270 */
[----:B------:R-:W-:Y:S05]  /*0ac0*/  @P0 BRA `(.L_x_11) ;  /* 0x0000000000440947 */ /* 0x000fea0003800000 */
        /* <DEDUP_REMOVED lines=10> */
[----:B------:R-:W-:Y:S01]  /*0b70*/  ELECT P0, URZ, PT ;  /* 0x0000000000ff782f */ /* 0x000fe20003800000 */
[----:B------:R-:W3:Y:S02]  /*0b80*/  FENCE.VIEW.ASYNC.S ;  /* 0x00000000000073c6 */ /* 0x000ee40000000000 */
[----:B---3--:R3:W4:Y:S08]  /*0b90*/  SYNCS.EXCH.64 URZ, [UR4+0x200], UR8 ;  /* 0x0002000804ff75b2 */ /* 0x0087300008000100 */
[----:B------:R3:W1:Y:S01]  /*0ba0*/  SYNCS.EXCH.64 URZ, [UR4+0x210], UR6 ;  /* 0x0002100604ff75b2 */ /* 0x0006620008000100 */
[----:B------:R3:W1:Y:S01]  /*0bb0*/  SYNCS.EXCH.64 URZ, [UR4+0x208], UR8 ;  /* 0x0002080804ff75b2 */ /* 0x0006620008000100 */
[----:B------:R3:W1:Y:S01]  /*0bc0*/  SYNCS.EXCH.64 URZ, [UR4+0x218], UR6 ;  /* 0x0002180604ff75b2 */ /* 0x0006620008000100 */
[----:B------:R-:W-:Y:S01]  /*0bd0*/  NOP ;  /* 0x0000000000007918 */ /* 0x000fe20000000000 */
.L_x_11:
[----:B------:R-:W2:Y:S01]  /*0be0*/  SHFL.IDX PT, R0, R159, RZ, 0x1f ;  /* 0x00001fff9f007589 */ /* 0x000ea200000e0000 */
[----:B------:R-:W-:Y:S01]  /*0bf0*/  NOP ;  /* 0x0000000000007918 */ /* 0x000fe20000000000 */
[----:B--2---:R-:W-:-:S13]  /*0c00*/  ISETP.NE.AND P0, PT, R0, 0x3, PT ;  /* 0x000000030000780c */ /* 0x004fda0003f05270 */
[----:B------:R-:W-:Y:S05]  /*0c10*/  @P0 BRA `(.L_x_12) ;  /* 0x00000000002c0947 */ /* 0x000fea0003800000 */
[----:B---3--:R-:W-:Y:S01]  /*0c20*/  UMOV UR6, 0x400 ;  /* 0x0000040000067882 */ /* 0x008fe20000000000 */
[----:B------:R-:W-:Y:S01]  /*0c30*/  UMOV UR4, 0x20 ;  /* 0x0000002000047882 */ /* 0x000fe20000000000 */
[----:B------:R-:W-:Y:S02]  /*0c40*/  ULEA UR6, UR48, UR6, 0x18 ;  /* 0x0000000630067291 */ /* 0x000fe4000f8ec0ff */
[----:B------:R-:W-:-:S04]  /*0c50*/  UIADD3 UR4, UPT, UPT, -UR4, 0x100000, URZ ;  /* 0x0010000004047890 */ /* 0x000fc8000fffe1ff */
[----:B------:R-:W-:Y:S02]  /*0c60*/  USHF.L.U32 UR5, UR4, 0xb, URZ ;  /* 0x0000000b04057899 */ /* 0x000fe400080006ff */
[----:B------:R-:W-:Y:S01]  /*0c70*/  USHF.L.U32 UR4, UR4, 0x1, URZ ;  /* 0x0000000104047899 */ /* 0x000fe200080006ff */
[----:B------:R-:W-:Y:S01]  /*0c80*/  ELECT P0, URZ, PT ;  /* 0x0000000000ff782f */ /* 0x000fe20003800000 */
[----:B------:R-:W2:Y:S10]  /*0c90*/  FENCE.VIEW.ASYNC.S ;  /* 0x00000000000073c6 */ /* 0x000eb40000000000 */
[----:B--2---:R2:W3:Y:S01]  /*0ca0*/  SYNCS.EXCH.64 URZ, [UR6+0x220], UR4 ;  /* 0x0002200406ff75b2 */ /* 0x0044e20008000100 */
[----:B------:R2:W1:Y:S01]  /*0cb0*/  SYNCS.EXCH.64 URZ, [UR6+0x228], UR4 ;  /* 0x0002280406ff75b2 */ /* 0x0004620008000100 */
[----:B------:R-:W-:Y:S01]  /*0cc0*/  NOP ;  /* 0x0000000000007918 */ /* 0x000fe20000000000 */
.L_x_12:
[----:B------:R-:W4:Y:S01]  /*0cd0*/  SHFL.IDX PT, R0, R159, RZ, 0x1f ;  /* 0x00001fff9f007589 */ /* 0x000f2200000e0000 */
[----:B------:R-:W-:Y:S01]  /*0ce0*/  NOP ;  /* 0x0000000000007918 */ /* 0x000fe20000000000 */
[----:B----4-:R-:W-:-:S13]  /*0cf0*/  ISETP.NE.AND P0, PT, R0, 0x4, PT ;  /* 0x000000040000780c */ /* 0x010fda0003f05270 */
[----:B------:R-:W-:Y:S05]  /*0d00*/  @P0 BRA `(.L_x_13) ;  /* 0x0000000000480947 */ /* 0x000fea0003800000 */
[----:B--23--:R-:W-:Y:S01]  /*0d10*/  UMOV UR4, 0x3a0 ;  /* 0x000003a000047882 */ /* 0x00cfe20000000000 */
[----:B------:R-:W-:Y:S01]  /*0d20*/  UMOV UR6, 0x400 ;  /* 0x0000040000067882 */ /* 0x000fe20000000000 */
[----:B------:R-:W-:Y:S01]  /*0d30*/  USEL UR4, UR4, 0x320, UP3 ;  /* 0x0000032004047887 */ /* 0x000fe20009800000 */
        /* <DEDUP_REMOVED lines=9> */
[----:B------:R-:W2:Y:S02]  /*0dd0*/  FENCE.VIEW.ASYNC.S ;  /* 0x00000000000073c6 */ /* 0x000ea40000000000 */
[----:B--2---:R4:W2:Y:S08]  /*0de0*/  SYNCS.EXCH.64 URZ, [UR6+0x230], UR8 ;  /* 0x0002300806ff75b2 */ /* 0x0048b00008000100 */
[----:B------:R4:W3:Y:S01]  /*0df0*/  SYNCS.EXCH.64 URZ, [UR6+0x240], UR4 ;  /* 0x0002400406ff75b2 */ /* 0x0008e20008000100 */
[----:B------:R4:W1:Y:S01]  /*0e00*/  SYNCS.EXCH.64 URZ, [UR6+0x238], UR8 ;  /* 0x0002380806ff75b2 */ /* 0x0008620008000100 */
[----:B------:R4:W1:Y:S02]  /*0e10*/  SYNCS.EXCH.64 URZ, [UR6+0x248], UR4 ;  /* 0x0002480406ff75b2 */ /* 0x0008640008000100 */
[----:B----4-:R-:W-:Y:S01]  /*0e20*/  NOP ;  /* 0x0000000000007918 */ /* 0x010fe20000000000 */
.L_x_13:
[----:B------:R-:W4:Y:S01]  /*0e30*/  SHFL.IDX PT, R0, R159, RZ, 0x1f ;  /* 0x00001fff9f007589 */ /* 0x000f2200000e0000 */
[----:B------:R-:W-:Y:S01]  /*0e40*/  NOP ;  /* 0x0000000000007918 */ /* 0x000fe20000000000 */
[----:B----4-:R-:W-:-:S13]  /*0e50*/  ISETP.NE.AND P0, PT, R0, 0x5, PT ;  /* 0x000000050000780c */ /* 0x010fda0003f05270 */
[----:B------:R-:W-:Y:S05]  /*0e60*/  @P0 BRA `(.L_x_14) ;  /* 0x0000000000540947 */ /* 0x000fea0003800000 */
[----:B--23--:R-:W-:Y:S01]  /*0e70*/  UMOV UR4, 0x400 ;  /* 0x0000040000047882 */ /* 0x00cfe20000000000 */
        /* <DEDUP_REMOVED lines=14> */
[----:B------:R4:W1:Y:S01]  /*0f60*/  SYNCS.EXCH.64 URZ, [UR4+0x278], UR8 ;  /* 0x0002780804ff75b2 */ /* 0x0008620008000100 */
[----:B------:R4:W1:Y:S01]  /*0f70*/  SYNCS.EXCH.64 URZ, [UR4+0x260], UR6 ;  /* 0x0002600604ff75b2 */ /* 0x0008620008000100 */
[----:B------:R4:W1:Y:S01]  /*0f80*/  SYNCS.EXCH.64 URZ, [UR4+0x280], UR8 ;  /* 0x0002800804ff75b2 */ /* 0x0008620008000100 */
[----:B------:R4:W1:Y:S01]  /*0f90*/  SYNCS.EXCH.64 URZ, [UR4+0x268], UR6 ;  /* 0x0002680604ff75b2 */ /* 0x0008620008000100 */
[----:B------:R4:W1:Y:S02]  /*0fa0*/  SYNCS.EXCH.64 URZ, [UR4+0x288], UR8 ;  /* 0x0002880804ff75b2 */ /* 0x0008640008000100 */
[----:B----4-:R-:W-:Y:S01]  /*0fb0*/  NOP ;  /* 0x0000000000007918 */ /* 0x010fe20000000000 */
.L_x_14:
[----:B------:R-:W4:Y:S01]  /*0fc0*/  SHFL.IDX PT, R0, R159, RZ, 0x1f ;  /* 0x00001fff9f007589 */ /* 0x000f2200000e0000 */
[----:B------:R-:W-:Y:S01]  /*0fd0*/  ISETP.NE.OR P1, PT, RZ, UR13, !P1 ;  /* 0x0000000dff007c0c */ /* 0x000fe2000cf25670 */
[----:B------:R-:W-:Y:S01]  /*0fe0*/  NOP ;  /* 0x0000000000007918 */ /* 0x000fe20000000000 */
[----:B----4-:R-:W-:-:S13]  /*0ff0*/  ISETP.NE.AND P0, PT, R0, 0x3, PT ;  /* 0x000000030000780c */ /* 0x010fda0003f05270 */
[----:B------:R-:W-:Y:S05]  /*1000*/  @P0 BRA `(.L_x_15) ;  /* 0x0000000000340947 */ /* 0x000fea0003800000 */
[----:B--23--:R-:W-:Y:S01]  /*1010*/  UMOV UR4, 0x400 ;  /* 0x0000040000047882 */ /* 0x00cfe20000000000 */
[----:B------:R-:W-:Y:S01]  /*1020*/  UMOV UR6, 0x20 ;  /* 0x0000002000067882 */ /* 0x000fe20000000000 */
[----:B------:R-:W-:Y:S02]  /*1030*/  ULEA UR4, UR48, UR4, 0x18 ;  /* 0x0000000430047291 */ /* 0x000fe4000f8ec0ff */
[----:B------:R-:W-:-:S04]  /*1040*/  UIADD3 UR6, UPT, UPT, -UR6, 0x100000, URZ ;  /* 0x0010000006067890 */ /* 0x000fc8000fffe1ff */
[----:B------:R-:W-:Y:S02]  /*1050*/  USHF.L.U32 UR7, UR6, 0xb, URZ ;  /* 0x0000000b06077899 */ /* 0x000fe400080006ff */
[----:B------:R-:W-:Y:S01]  /*1060*/  USHF.L.U32 UR6, UR6, 0x1, URZ ;  /* 0x0000000106067899 */ /* 0x000fe200080006ff */
[----:B------:R-:W-:Y:S01]  /*1070*/  ELECT P0, URZ, PT ;  /* 0x0000000000ff782f */ /* 0x000fe20003800000 */
[----:B------:R-:W2:Y:S10]  /*1080*/  FENCE.VIEW.ASYNC.S ;  /* 0x00000000000073c6 */ /* 0x000eb40000000000 */
[----:B--2---:R4:W2:Y:S01]  /*1090*/  SYNCS.EXCH.64 URZ, [UR4+0x290], UR6 ;  /* 0x0002900604ff75b2 */ /* 0x0048a20008000100 */
[----:B------:R4:W3:Y:S01]  /*10a0*/  SYNCS.EXCH.64 URZ, [UR4+0x2a0], UR6 ;  /* 0x0002a00604ff75b2 */ /* 0x0008e20008000100 */
[----:B------:R4:W1:Y:S01]  /*10b0*/  SYNCS.EXCH.64 URZ, [UR4+0x298], UR6 ;  /* 0x0002980604ff75b2 */ /* 0x0008620008000100 */
[----:B------:R4:W1:Y:S02]  /*10c0*/  SYNCS.EXCH.64 URZ, [UR4+0x2a8], UR6 ;  /* 0x0002a80604ff75b2 */ /* 0x0008640008000100 */
[----:B----4-:R-:W-:Y:S01]  /*10d0*/  NOP ;  /* 0x0000000000007918 */ /* 0x010fe20000000000 */
.L_x_15:
[----:B------:R-:W-:Y:S01]  /*10e0*/  VOTEU.ALL UP0, P1 ;  /* 0x0000000000ff7886 */ /* 0x000fe20000800000 */
[----:B--23--:R-:W-:Y:S01]  /*10f0*/  UMOV UR4, 0x20 ;  /* 0x0000002000047882 */ /* 0x00cfe20000000000 */
[----:B------:R-:W2:Y:S01]  /*1100*/  LDCU UR7, c[0x0][0x36c] ;  /* 0x00006d80ff0777ac */ /* 0x000ea20008000800 */
[----:B------:R-:W-:Y:S01]  /*1110*/  NOP ;  /* 0x0000000000007918 */ /* 0x000fe20000000000 */
[----:B------:R-:W-:Y:S01]  /*1120*/  LOP3.LUT R0, R170, 0x1f, RZ, 0xc0, !PT ;  /* 0x0000001faa007812 */ /* 0x000fe200078ec0ff */
[----:B------:R-:W-:Y:S01]  /*1130*/  @!UP0 UMOV UR6, 0x400 ;  /* 0x0000040000068882 */ /* 0x000fe20000000000 */
[----:B------:R-:W-:-:S04]  /*1140*/  @!UP0 UIADD3 UR4, UPT, UPT, -UR4, 0x100000, URZ ;  /* 0x0010000004048890 */ /* 0x000fc8000fffe1ff */
[----:B------:R-:W-:Y:S02]  /*1150*/  @!UP0 USHF.L.U32 UR5, UR4, 0xb, URZ ;  /* 0x0000000b04058899 */ /* 0x000fe400080006ff */
[----:B------:R-:W-:Y:S02]  /*1160*/  @!UP0 USHF.L.U32 UR4, UR4, 0x1, URZ ;  /* 0x0000000104048899 */ /* 0x000fe400080006ff */
[----:B------:R-:W-:Y:S01]  /*1170*/  @!UP0 ULEA UR6, UR48, UR6, 0x18 ;  /* 0x0000000630068291 */ /* 0x000fe2000f8ec0ff */
[----:B------:R-:W-:Y:S01]  /*1180*/  VOTEU.ALL UP0, P1 ;  /* 0x0000000000ff7886 */ /* 0x000fe20000800000 */
[----:B------:R-:W-:Y:S02]  /*1190*/  UISETP.NE.AND UP4, UPT, UR13, URZ, UPT ;  /* 0x000000ff0d00728c */ /* 0x000fe4000bf85270 */
[----:B--2---:R-:W-:Y:S01]  /*11a0*/  UISETP.EQ.U32.AND UP5, UPT, UR7, 0x1, UPT ;  /* 0x000000010700788c */ /* 0x004fe2000bfa2070 */
[----:B------:R-:W2:Y:S07]  /*11b0*/  FENCE.VIEW.ASYNC.S ;  /* 0x00000000000073c6 */ /* 0x000eae0000000000 */
[----:B--2---:R2:W3:Y:S01]  /*11c0*/  @!UP0 SYNCS.EXCH.64 URZ, [UR6+0x2b0], UR4 ;  /* 0x0002b00406ff85b2 */ /* 0x0044e20008000100 */
[----:B------:R-:W-:Y:S05]  /*11d0*/  BRA.U !UP5, `(.L_x_16) ;  /* 0x000000010d087547 */ /* 0x000fea000b800000 */
[----:B-1-3--:R-:W-:Y:S01]  /*11e0*/  UCGABAR_ARV ;  /* 0x00000000000079c7 */ /* 0x00afe20008000000 */
[----:B------:R-:W-:Y:S05]  /*11f0*/  BRA `(.L_x_17) ;  /* 0x0000000000047947 */ /* 0x000fea0003800000 */
.L_x_16:
[----:B-1-3--:R-:W-:Y:S01]  /*1200*/  NOP ;  /* 0x0000000000007918 */ /* 0x00afe20000000000 */
.L_x_17:
[----:B------:R-:W1:Y:S01]  /*1210*/  S2UR UR21, SR_CTAID.X ;  /* 0x00000000001579c3 */ /* 0x000e620000002500 */
[----:B------:R-:W-:-:S05]  /*1220*/  CS2R.32 R3, SR_CgaSize ;  /* 0x0000000000037805 */ /* 0x000fca0000008a00 */
[----:B------:R-:W-:-:S05]  /*1230*/  IMAD R3, R3, -0xa0, RZ ;  /* 0xffffff6003037824 */ /* 0x000fca00078e02ff */
[----:B--2---:R-:W-:-:S14]  /*1240*/  R2UR UR5, R3 ;  /* 0x00000000030572ca */ /* 0x004fdc00000e0000 */
[----:B------:R-:W2:Y:S01]  /*1250*/  LDCU UR5, c[0x0][UR5+0x2b0] ;  /* 0x00005600050577ac */ /* 0x000ea20008000800 */
[----:B------:R-:W-:-:S05]  /*1260*/  CS2R.32 R3, SR_CgaSize ;  /* 0x0000000000037805 */ /* 0x000fca0000008a00 */
[----:B------:R-:W-:-:S05]  /*1270*/  IMAD R3, R3, -0xa0, RZ ;  /* 0xffffff6003037824 */ /* 0x000fca00078e02ff */
[----:B------:R-:W-:-:S14]  /*1280*/  R2UR UR4, R3 ;  /* 0x00000000030472ca */ /* 0x000fdc00000e0000 */
[----:B------:R-:W3:Y:S01]  /*1290*/  LDCU UR4, c[0x0][UR4+0x2b4] ;  /* 0x00005680040477ac */ /* 0x000ee20008000800 */
[----:B------:R-:W4:Y:S01]  /*12a0*/  S2UR UR7, SR_CTAID.Y ;  /* 0x00000000000779c3 */ /* 0x000f220000002600 */
[----:B------:R-:W3:Y:S01]  /*12b0*/  LDCU UR18, c[0x0][0xb24] ;  /* 0x00016480ff1277ac */ /* 0x000ee20008000800 */
[----:B------:R-:W-:-:S05]  /*12c0*/  CS2R.32 R3, SR_CgaSize ;  /* 0x0000000000037805 */ /* 0x000fca0000008a00 */
[----:B------:R-:W-:-:S05]  /*12d0*/  IMAD R3, R3, -0xa0, RZ ;  /* 0xffffff6003037824 */ /* 0x000fca00078e02ff */
[----:B------:R-:W-:-:S14]  /*12e0*/  R2UR UR62, R3 ;  /* 0x00000000033e72ca */ /* 0x000fdc00000e0000 */
[----:B------:R-:W3:Y:S01]  /*12f0*/  LDCU UR62, c[0x0][UR62+0x2a0] ;  /* 0x000054003e3e77ac */ /* 0x000ee20008000800 */
[----:B------:R-:W1:Y:S01]  /*1300*/  S2UR UR36, SR_CTAID.Z ;  /* 0x00000000002479c3 */ /* 0x000e620000002700 */
[----:B------:R-:W-:-:S05]  /*1310*/  CS2R.32 R3, SR_CgaSize ;  /* 0x0000000000037805 */ /* 0x000fca0000008a00 */
[----:B------:R-:W-:-:S05]  /*1320*/  IMAD R3, R3, -0xa0, RZ ;  /* 0xffffff6003037824 */ /* 0x000fca00078e02ff */
[----:B------:R-:W-:-:S14]  /*1330*/  R2UR UR59, R3 ;  /* 0x00000000033b72ca */ /* 0x000fdc00000e0000 */
[----:B------:R-:W3:Y:S01]  /*1340*/  LDCU UR59, c[0x0][UR59+0x2a4] ;  /* 0x000054803b3b77ac */ /* 0x000ee20008000800 */
[----:B------:R-:W-:Y:S02]  /*1350*/  UISETP.GT.U32.AND UP0, UPT, UR29, 0xffff, UPT ;  /* 0x0000ffff1d00788c */ /* 0x000fe4000bf04070 */
[----:B------:R-:W-:Y:S01]  /*1360*/  USHF.L.U32 UR28, UR48, 0xa, URZ ;  /* 0x0000000a301c7899 */ /* 0x000fe200080006ff */
[----:B-1----:R-:W-:Y:S01]  /*1370*/  I2FP.F32.U32 R3, UR21 ;  /* 0x0000001500037c45 */ /* 0x002fe20008201000 */
[----:B------:R-:W-:Y:S01]  /*1380*/  UMOV UR31, 0x5 ;  /* 0x00000005001f7882 */ /* 0x000fe20000000000 */
[----:B------:R-:W1:Y:S03]  /*1390*/  LDCU UR42, c[0x0][0xb24] ;  /* 0x00016480ff2a77ac */ /* 0x000e660008000800 */
[----:B--2---:R-:W-:Y:S01]  /*13a0*/  FMUL R3, R3, UR5 ;  /* 0x0000000503037c20 */ /* 0x004fe20008400000 */
[----:B------:R-:W-:Y:S01]  /*13b0*/  USEL UR5, UR29, 0xffff, !UP0 ;  /* 0x0000ffff1d057887 */ /* 0x000fe2000c000000 */
[----:B----4-:R-:W-:Y:S01]  /*13c0*/  I2FP.F32.U32 R2, UR7 ;  /* 0x0000000700027c45 */ /* 0x010fe20008201000 */
[----:B------:R-:W2:Y:S03]  /*13d0*/  LDCU UR23, c[0x0][0xb30] ;  /* 0x00016600ff1777ac */ /* 0x000ea60008000800 */
[----:B------:R-:W4:Y:S01]  /*13e0*/  F2I.U32.TRUNC.NTZ R3, R3 ;  /* 0x0000000300037305 */ /* 0x000f22000020f000 */
[----:B---3--:R-:W-:Y:S01]  /*13f0*/  FMUL R2, R2, UR4 ;  /* 0x0000000402027c20 */ /* 0x008fe20008400000 */
[----:B------:R-:W-:-:S02]  /*1400*/  ULOP3.LUT UR19, UR5, 0xffff, URZ, 0xc0, !UPT ;  /* 0x0000ffff05137892 */ /* 0x000fc4000f8ec0ff */
[----:B------:R-:W-:Y:S01]  /*1410*/  UISETP.GE.AND UP2, UPT, UR18, 0x1, UPT ;  /* 0x000000011200788c */ /* 0x000fe2000bf46270 */
[----:B------:R-:W-:-:S03]  /*1420*/  UMOV UR20, UR7 ;  /* 0x0000000700147c82 */ /* 0x000fc60008000000 */
[----:B------:R-:W3:Y:S01]  /*1430*/  F2I.U32.TRUNC.NTZ R2, R2 ;  /* 0x0000000200027305 */ /* 0x000ee2000020f000 */
[----:B------:R-:W-:Y:S01]  /*1440*/  UMOV UR16, UR21 ;  /* 0x0000001500107c82 */ /* 0x000fe20008000000 */
[----:B----4-:R-:W-:Y:S02]  /*1450*/  R2UR UR4, R3 ;  /* 0x00000000030472ca */ /* 0x010fe400000e0000 */
[----:B------:R-:W-:Y:S02]  /*1460*/  PRMT R3, RZ, 0x7610, R3 ;  /* 0x00007610ff037816 */ /* 0x000fe40000000003 */
[----:B---3--:R-:W-:Y:S02]  /*1470*/  R2UR UR6, R2 ;  /* 0x00000000020672ca */ /* 0x008fe400000e0000 */
[----:B------:R-:W-:-:S07]  /*1480*/  PRMT R2, RZ, 0x7610, R2 ;  /* 0x00007610ff027816 */ /* 0x000fce0000000002 */
[----:B------:R-:W-:-:S04]  /*1490*/  UIADD3 UR5, UPT, UPT, -UR4, URZ, URZ ;  /* 0x000000ff04057290 */ /* 0x000fc8000fffe1ff */
[----:B------:R-:W-:Y:S02]  /*14a0*/  UIMAD UR62, UR62, UR5, UR21 ;  /* 0x000000053e3e72a4 */ /* 0x000fe4000f8e0215 */
[----:B------:R-:W-:-:S04]  /*14b0*/  UIADD3 UR4, UPT, UPT, -UR6, URZ, URZ ;  /* 0x000000ff06047290 */ /* 0x000fc8000fffe1ff */
[----:B------:R-:W-:Y:S01]  /*14c0*/  UIMAD UR59, UR59, UR4, UR7 ;  /* 0x000000043b3b72a4 */ /* 0x000fe2000f8e0207 */
[----:B-12---:R-:W-:Y:S11]  /*14d0*/  BRA.U UP4, `(.L_x_18) ;  /* 0x00000001043c7547 */ /* 0x006ff6000b800000 */
[----:B------:R-:W-:Y:S02]  /*14e0*/  UISETP.GT.U32.AND UP0, UPT, UR62, 0x1, UPT ;  /* 0x000000013e00788c */ /* 0x000fe4000bf04070 */
[----:B------:R-:W-:Y:S02]  /*14f0*/  ULOP3.LUT UR4, UR62, 0xfffffffe, URZ, 0xc0, !UPT ;  /* 0xfffffffe3e047892 */ /* 0x000fe4000f8ec0ff */
[----:B------:R-:W-:Y:S02]  /*1500*/  UISETP.NE.AND UP1, UPT, UR59, URZ, UP0 ;  /* 0x000000ff3b00728c */ /* 0x000fe40008725270 */
[----:B------:R-:W-:Y:S02]  /*1510*/  UISETP.NE.AND UP0, UPT, UR59, 0x1, UP0 ;  /* 0x000000013b00788c */ /* 0x000fe40008705270 */
[----:B------:R-:W-:Y:S02]  /*1520*/  USEL UR7, URZ, 0x1, UP1 ;  /* 0x00000001ff077887 */ /* 0x000fe40008800000 */
[----:B------:R-:W-:-:S02]  /*1530*/  USEL UR6, URZ, 0x4, UP0 ;  /* 0x00000004ff067887 */ /* 0x000fc40008000000 */
[----:B------:R-:W-:Y:S02]  /*1540*/  USEL UR5, URZ, 0x2, UP1 ;  /* 0x00000002ff057887 */ /* 0x000fe40008800000 */
[----:B------:R-:W-:Y:S02]  /*1550*/  ULEA UR4, UR59, UR4, 0x1 ;  /* 0x000000043b047291 */ /* 0x000fe4000f8e08ff */
[----:B------:R-:W-:Y:S02]  /*1560*/  USEL UR8, URZ, 0x8, UP0 ;  /* 0x00000008ff087887 */ /* 0x000fe40008000000 */
[----:B------:R-:W-:-:S03]  /*1570*/  UIADD3 UR5, UPT, UPT, UR5, UR6, UR7 ;  /* 0x0000000605057290 */ /* 0x000fc6000fffe007 */
[----:B------:R-:W-:Y:S01]  /*1580*/  UMOV UR6, 0x3 ;  /* 0x0000000300067882 */ /* 0x000fe20000000000 */
[----:B------:R-:W-:Y:S02]  /*1590*/  UIADD3 UR5, UPT, UPT, UR5, UR8, URZ ;  /* 0x0000000805057290 */ /* 0x000fe4000fffe0ff */
[----:B------:R-:W-:-:S04]  /*15a0*/  USHF.L.U32 UR4, UR6, UR4, URZ ;  /* 0x0000000406047299 */ /* 0x000fc800080006ff */
[----:B------:R-:W-:Y:S02]  /*15b0*/  MOV R3, UR5 ;  /* 0x0000000500037c02 */ /* 0x000fe40008000f00 */
[----:B------:R-:W-:Y:S02]  /*15c0*/  MOV R2, UR4 ;  /* 0x0000000400027c02 */ /* 0x000fe40008000f00 */
.L_x_18:
[----:B------:R-:W-:Y:S05]  /*15d0*/  BRA.U !UP2, `(.L_x_19) ;  /* 0x000000010ad07547 */ /* 0x000fea000b800000 */
[----:B------:R-:W1:Y:S01]  /*15e0*/  LDCU.128 UR24, c[0x0][0xb10] ;  /* 0x00016200ff1877ac */ /* 0x000e620008000c00 */
[----:B------:R-:W2:Y:S01]  /*15f0*/  LDCU UR12, c[0x0][0x370] ;  /* 0x00006e00ff0c77ac */ /* 0x000ea20008000800 */
[----:B------:R-:W3:Y:S01]  /*1600*/  LDCU UR5, c[0x0][0x374] ;  /* 0x00006e80ff0577ac */ /* 0x000ee20008000800 */
[----:B------:R-:W4:Y:S01]  /*1610*/  LDCU UR22, c[0x0][0xb0c] ;  /* 0x00016180ff1677ac */ /* 0x000f220008000800 */
[----:B------:R-:W4:Y:S01]  /*1620*/  LDCU UR4, c[0x0][0xb20] ;  /* 0x00016400ff0477ac */ /* 0x000f220008000800 */
[----:B------:R-:W4:Y:S01]  /*1630*/  LDCU.64 UR16, c[0x0][0xb28] ;  /* 0x00016500ff1077ac */ /* 0x000f220008000a00 */
[----:B-1----:R-:W-:Y:S02]  /*1640*/  UISETP.NE.AND UP0, UPT, UR26, 0x1, UPT ;  /* 0x000000011a00788c */ /* 0x002fe4000bf05270 */
[----:B---3--:R-:W-:Y:S02]  /*1650*/  UIMAD.WIDE.U32 UR6, UR5, UR27, URZ ;  /* 0x0000001b050672a5 */ /* 0x008fe4000f8e00ff */
[----:B--2---:R-:W-:-:S02]  /*1660*/  UIMAD.WIDE.U32 UR8, UR12, UR24, URZ ;  /* 0x000000180c0872a5 */ /* 0x004fc4000f8e00ff */
[----:B----4-:R-:W-:Y:S02]  /*1670*/  UISETP.NE.AND UP1, UPT, UR22, 0x1, UPT ;  /* 0x000000011600788c */ /* 0x010fe4000bf25270 */
[----:B------:R-:W-:Y:S01]  /*1680*/  UISETP.NE.AND UP2, UPT, UR18, 0x1, UPT ;  /* 0x000000011200788c */ /* 0x000fe2000bf45270 */
[----:B------:R-:W-:Y:S02]  /*1690*/  UMOV UR6, UR7 ;  /* 0x0000000700067c82 */ /* 0x000fe40008000000 */
[----:B------:R-:W-:Y:S01]  /*16a0*/  UMOV UR8, UR9 ;  /* 0x0000000900087c82 */ /* 0x000fe20008000000 */
[----:B------:R-:W-:Y:S02]  /*16b0*/  @UP0 USHF.R.U32.HI UR5, URZ, UR4, UR6 ;  /* 0x00000004ff050299 */ /* 0x000fe40008011606 */
[----:B------:R-:W-:Y:S02]  /*16c0*/  UIMAD.WIDE.U32 UR14, UR20, UR27, URZ ;  /* 0x0000001b140e72a5 */ /* 0x000fe4000f8e00ff */
[----:B------:R-:W-:-:S02]  /*16d0*/  UIMAD.WIDE.U32 UR6, UR5, UR16, URZ ;  /* 0x00000010050672a5 */ /* 0x000fc4000f8e00ff */
[----:B------:R-:W-:Y:S02]  /*16e0*/  @UP1 USHF.R.U32.HI UR12, URZ, UR25, UR8 ;  /* 0x00000019ff0c1299 */ /* 0x000fe40008011608 */
[----:B------:R-:W-:Y:S02]  /*16f0*/  UIMAD.WIDE.U32 UR10, UR21, UR24, URZ ;  /* 0x00000018150a72a5 */ /* 0x000fe4000f8e00ff */
[----:B------:R-:W-:Y:S01]  /*1700*/  UIMAD.WIDE.U32 UR8, UR12, UR16, URZ ;  /* 0x000000100c0872a5 */ /* 0x000fe2000f8e00ff */
[----:B------:R-:W-:Y:S01]  /*1710*/  UMOV UR14, UR15 ;  /* 0x0000000f000e7c82 */ /* 0x000fe20008000000 */
[----:B------:R-:W-:Y:S01]  /*1720*/  UMOV UR6, UR7 ;  /* 0x0000000700067c82 */ /* 0x000fe20008000000 */
[----:B------:R-:W-:Y:S02]  /*1730*/  USHF.R.U32.HI UR14, URZ, UR4, UR14 ;  /* 0x00000004ff0e7299 */ /* 0x000fe4000801160e */
[----:B------:R-:W-:Y:S01]  /*1740*/  @UP2 USHF.R.U32.HI UR5, URZ, UR17, UR6 ;  /* 0x00000011ff052299 */ /* 0x000fe20008011606 */
[----:B------:R-:W-:-:S02]  /*1750*/  UMOV UR10, UR11 ;  /* 0x0000000b000a7c82 */ /* 0x000fc40008000000 */
[----:B------:R-:W-:Y:S01]  /*1760*/  UMOV UR6, UR9 ;  /* 0x0000000900067c82 */ /* 0x000fe20008000000 */
[----:B------:R-:W-:Y:S02]  /*1770*/  USHF.R.U32.HI UR10, URZ, UR25, UR10 ;  /* 0x00000019ff0a7299 */ /* 0x000fe4000801160a */
[----:B------:R-:W-:Y:S02]  /*1780*/  @UP2 USHF.R.U32.HI UR12, URZ, UR17, UR6 ;  /* 0x00000011ff0c2299 */ /* 0x000fe40008011606 */
[----:B------:R-:W-:Y:S02]  /*1790*/  USEL UR4, UR20, UR14, !UP0 ;  /* 0x0000000e14047287 */ /* 0x000fe4000c000000 */
[----:B------:R-:W-:Y:S02]  /*17a0*/  UIMAD UR6, UR5, UR18, URZ ;  /* 0x00000012050672a4 */ /* 0x000fe4000f8e02ff */
[----:B------:R-:W-:Y:S02]  /*17b0*/  USEL UR5, UR21, UR10, !UP1 ;  /* 0x0000000a15057287 */ /* 0x000fe4000c800000 */
[----:B------:R-:W-:-:S02]  /*17c0*/  UIMAD UR8, UR12, UR18, URZ ;  /* 0x000000120c0872a4 */ /* 0x000fc4000f8e02ff */
[----:B------:R-:W-:Y:S02]  /*17d0*/  UISETP.GE.AND UP0, UPT, UR4, UR6, UPT ;  /* 0x000000060400728c */ /* 0x000fe4000bf06270 */
[----:B------:R-:W-:Y:S02]  /*17e0*/  UIMAD.WIDE.U32 UR6, UR4, UR16, URZ ;  /* 0x00000010040672a5 */ /* 0x000fe4000f8e00ff */
[----:B------:R-:W-:Y:S02]  /*17f0*/  UISETP.GE.OR UP0, UPT, UR5, UR8, UP0 ;  /* 0x000000080500728c */ /* 0x000fe40008706670 */
[----:B------:R-:W-:Y:S02]  /*1800*/  UIMAD.WIDE.U32 UR8, UR5, UR16, URZ ;  /* 0x00000010050872a5 */ /* 0x000fe4000f8e00ff */
[----:B------:R-:W-:Y:S02]  /*1810*/  USHF.R.U32.HI UR7, URZ, UR17, UR7 ;  /* 0x00000011ff077299 */ /* 0x000fe40008011607 */
[----:B------:R-:W-:-:S02]  /*1820*/  UIADD3 UR10, UPT, UPT, -UR4, URZ, URZ ;  /* 0x000000ff040a7290 */ /* 0x000fc4000fffe1ff */
[----:B------:R-:W-:Y:S02]  /*1830*/  USEL UR7, UR4, UR7, !UP2 ;  /* 0x0000000704077287 */ /* 0x000fe4000d000000 */
[----:B------:R-:W-:Y:S01]  /*1840*/  UIADD3 UR16, UPT, UPT, -UR5, URZ, URZ ;  /* 0x000000ff05107290 */ /* 0x000fe2000fffe1ff */
[----:B------:R-:W-:Y:S01]  /*1850*/  @!UP0 UMOV UR6, UR9 ;  /* 0x0000000900068c82 */ /* 0x000fe20008000000 */
[----:B------:R-:W-:Y:S02]  /*1860*/  UIADD3 UR8, UPT, UPT, -UR7, URZ, URZ ;  /* 0x000000ff07087290 */ /* 0x000fe4000fffe1ff */
[----:B------:R-:W-:Y:S02]  /*1870*/  @!UP0 USHF.R.U32.HI UR6, URZ, UR17, UR6 ;  /* 0x00000011ff068299 */ /* 0x000fe40008011606 */
[----:B------:R-:W-:Y:S02]  /*1880*/  UIMAD UR8, UR18, UR8, UR4 ;  /* 0x00000008120872a4 */ /* 0x000fe4000f8e0204 */
[----:B------:R-:W-:-:S02]  /*1890*/  @!UP0 USEL UR6, UR5, UR6, !UP2 ;  /* 0x0000000605068287 */ /* 0x000fc4000d000000 */
[----:B------:R-:W-:Y:S02]  /*18a0*/  UIMAD UR20, UR26, UR10, UR20 ;  /* 0x0000000a1a1472a4 */ /* 0x000fe4000f8e0214 */
[----:B------:R-:W-:Y:S02]  /*18b0*/  @!UP0 UIADD3 UR7, UPT, UPT, UR7, -UR6, URZ ;  /* 0x8000000607078290 */ /* 0x000fe4000fffe0ff */
[----:B------:R-:W-:Y:S02]  /*18c0*/  @!UP0 UIMAD UR6, UR8, UR12, UR6 ;  /* 0x0000000c080682a4 */ /* 0x000fe4000f8e0206 */
[----:B------:R-:W-:Y:S02]  /*18d0*/  @!UP0 UIMAD UR4, UR7, UR18, UR5 ;  /* 0x00000012070482a4 */ /* 0x000fe4000f8e0205 */
[----:B------:R-:W-:Y:S02]  /*18e0*/  UIMAD UR16, UR22, UR16, UR21 ;  /* 0x00000010161072a4 */ /* 0x000fe4000f8e0215 */
[----:B------:R-:W-:Y:S01]  /*18f0*/  UIMAD UR20, UR4, UR26, UR20 ;  /* 0x0000001a041472a4 */ /* 0x000fe2000f8e0214 */
[----:B------:R-:W-:-:S02]  /*1900*/  @!UP0 UMOV UR5, UR6 ;  /* 0x0000000600058c82 */ /* 0x000fc40008000000 */
[----:B------:R-:W-:-:S12]  /*1910*/  UIMAD UR16, UR5, UR22, UR16 ;  /* 0x00000016051072a4 */ /* 0x000fd8000f8e0210 */
.L_x_19:
[----:B------:R-:W-:Y:S02]  /*1920*/  UISETP.NE.AND UP1, UPT, UR23, 0x1, UPT ;  /* 0x000000011700788c */ /* 0x000fe4000bf25270 */
[----:B------:R-:W-:Y:S02]  /*1930*/  UISETP.NE.AND UP0, UPT, UR13, 0x2, UPT ;  /* 0x000000020d00788c */ /* 0x000fe4000bf05270 */
[----:B------:R-:W-:Y:S02]  /*1940*/  ULOP3.LUT UR28, UR28, 0x800, URZ, 0xc0, !UPT ;  /* 0x000008001c1c7892 */ /* 0x000fe4000f8ec0ff */
[----:B------:R-:W-:-:S03]  /*1950*/  USHF.L.U32 UR24, UR31, UR19, URZ ;  /* 0x000000131f187299 */ /* 0x000fc600080006ff */
[----:B------:R-:W-:Y:S09]  /*1960*/  BRA.U UP1, `(.L_x_20) ;  /* 0x0000000101447547 */ /* 0x000ff2000b800000 */
[----:B------:R-:W1:Y:S01]  /*1970*/  LDCU.128 UR8, c[0x0][0xb10] ;  /* 0x00016200ff0877ac */ /* 0x000e620008000c00 */
[----:B------:R-:W2:Y:S01]  /*1980*/  LDCU UR12, c[0x0][0xb0c] ;  /* 0x00016180ff0c77ac */ /* 0x000ea20008000800 */
[----:B------:R-:W3:Y:S01]  /*1990*/  LDCU UR14, c[0x0][0xb20] ;  /* 0x00016400ff0e77ac */ /* 0x000ee20008000800 */
[----:B-1----:R-:W-:Y:S02]  /*19a0*/  UIMAD.WIDE.U32 UR6, UR16, UR8, URZ ;  /* 0x00000008100672a5 */ /* 0x002fe4000f8e00ff */
[----:B------:R-:W-:Y:S02]  /*19b0*/  UIMAD.WIDE.U32 UR4, UR20, UR11, URZ ;  /* 0x0000000b140472a5 */ /* 0x000fe4000f8e00ff */
[----:B--2---:R-:W-:Y:S02]  /*19c0*/  UISETP.NE.AND UP2, UPT, UR12, 0x1, UPT ;  /* 0x000000010c00788c */ /* 0x004fe4000bf45270 */
[----:B------:R-:W-:Y:S01]  /*19d0*/  UISETP.NE.AND UP1, UPT, UR10, 0x1, UPT ;  /* 0x000000010a00788c */ /* 0x000fe2000bf25270 */
[----:B------:R-:W-:-:S02]  /*19e0*/  UMOV UR6, UR7 ;  /* 0x0000000700067c82 */ /* 0x000fc40008000000 */
[----:B------:R-:W-:Y:S01]  /*19f0*/  UMOV UR4, UR5 ;  /* 0x0000000500047c82 */ /* 0x000fe20008000000 */
[----:B------:R-:W-:Y:S02]  /*1a00*/  USHF.R.U32.HI UR6, URZ, UR9, UR6 ;  /* 0x00000009ff067299 */ /* 0x000fe40008011606 */
[----:B---3--:R-:W-:Y:S02]  /*1a10*/  USHF.R.U32.HI UR4, URZ, UR14, UR4 ;  /* 0x0000000eff047299 */ /* 0x008fe40008011604 */
[----:B------:R-:W-:Y:S02]  /*1a20*/  USEL UR5, UR16, UR6, !UP2 ;  /* 0x0000000610057287 */ /* 0x000fe4000d000000 */
[----:B------:R-:W-:-:S04]  /*1a30*/  USEL UR4, UR20, UR4, !UP1 ;  /* 0x0000000414047287 */ /* 0x000fc8000c800000 */
[----:B------:R-:W-:Y:S02]  /*1a40*/  UIADD3 UR6, UPT, UPT, -UR4, UR5, URZ ;  /* 0x0000000504067290 */ /* 0x000fe4000fffe1ff */
[----:B------:R-:W-:Y:S02]  /*1a50*/  UIADD3 UR4, UPT, UPT, UR4, -UR5, URZ ;  /* 0x8000000504047290 */ /* 0x000fe4000fffe0ff */
[----:B------:R-:W-:Y:S02]  /*1a60*/  UIMAD UR20, UR6, UR10, UR20 ;  /* 0x0000000a061472a4 */ /* 0x000fe4000f8e0214 */
[----:B------:R-:W-:-:S12]  /*1a70*/  UIMAD UR16, UR4, UR12, UR16 ;  /* 0x0000000c041072a4 */ /* 0x000fd8000f8e0210 */
.L_x_20:
[----:B------:R-:W-:Y:S05]  /*1a80*/  BRA.U !UP5, `(.L_x_21) ;  /* 0x000000010d0c7547 */ /* 0x000fea000b800000 */
[----:B------:R-:W-:Y:S01]  /*1a90*/  UCGABAR_WAIT ;  /* 0x0000000000007dc7 */ /* 0x000fe20008000000 */
[----:B------:R-:W-:Y:S01]  /*1aa0*/  CCTL.IVALL ;  /* 0x00000000ff00798f */ /* 0x000fe20002000000 */
[----:B------:R-:W-:Y:S05]  /*1ab0*/  BRA `(.L_x_22) ;  /* 0x0000000000047947 */ /* 0x000fea0003800000 */
.L_x_21:
[----:B------:R-:W-:Y:S06]  /*1ac0*/  BAR.SYNC.DEFER_BLOCKING 0x0 ;  /* 0x0000000000007b1d */ /* 0x000fec0000010000 */
.L_x_22:
[----:B------:R-:W-:Y:S05]  /*1ad0*/  BRA.U UP0, `(.L_x_23) ;  /* 0x0000002100c87547 */ /* 0x000fea000b800000 */
[----:B------:R-:W1:Y:S01]  /*1ae0*/  LDCU UR6, c[0x0][0x38c] ;  /* 0x00007180ff0677ac */ /* 0x000e620008000800 */
[----:B------:R-:W-:Y:S01]  /*1af0*/  PLOP3.LUT P1, PT, PT, PT, UP3, 0x80, 0x8 ;  /* 0x000000000008781c */ /* 0x000fe20003f2f038 */
[----:B------:R-:W-:Y:S01]  /*1b00*/  IMAD.MOV.U32 R12, RZ, RZ, 0x1 ;  /* 0x00000001ff0c7424 */ /* 0x000fe200078e00ff */
[----:B------:R-:W-:Y:S01]  /*1b10*/  ISETP.NE.AND P2, PT, R0, RZ, P3 ;  /* 0x000000ff0000720c */ /* 0x000fe20001f45270 */
[----:B------:R-:W-:Y:S01]  /*1b20*/  USHF.L.U32 UR7, UR21, 0x7, URZ ;  /* 0x0000000715077899 */ /* 0x000fe200080006ff */
[----:B------:R-:W-:Y:S01]  /*1b30*/  PLOP3.LUT P1, PT, P1, PT, PT, 0x8, 0x80 ;  /* 0x000000000080781c */ /* 0x000fe20000f2e170 */
[----:B------:R-:W-:Y:S01]  /*1b40*/  UMOV UR8, 0x400 ;  /* 0x0000040000087882 */ /* 0x000fe20000000000 */
[----:B------:R-:W-:Y:S01]  /*1b50*/  UISETP.NE.AND UP1, UPT, UR13, URZ, UPT ;  /* 0x000000ff0d00728c */ /* 0x000fe2000bf25270 */
[----:B------:R-:W-:Y:S01]  /*1b60*/  CS2R R10, SRZ ;  /* 0x00000000000a7805 */ /* 0x000fe2000001ff00 */
[----:B------:R-:W-:Y:S01]  /*1b70*/  USHF.L.U32 UR46, UR21, 0x6, URZ ;  /* 0x00000006152e7899 */ /* 0x000fe200080006ff */
[----:B------:R-:W-:Y:S01]  /*1b80*/  IMAD.MOV.U32 R9, RZ, RZ, RZ ;  /* 0x000000ffff097224 */ /* 0x000fe200078e00ff */
[----:B------:R-:W-:Y:S01]  /*1b90*/  ULEA UR13, UR48, UR8, 0x18 ;  /* 0x00000008300d7291 */ /* 0x000fe2000f8ec0ff */
[----:B------:R-:W-:Y:S01]  /*1ba0*/  IMAD.MOV.U32 R8, RZ, RZ, 0x1 ;  /* 0x00000001ff087424 */ /* 0x000fe200078e00ff */
[----:B------:R-:W2:Y:S01]  /*1bb0*/  LDCU UR39, c[0x0][0x370] ;  /* 0x00006e00ff2777ac */ /* 0x000ea20008000800 */
[----:B------:R-:W-:-:S02]  /*1bc0*/  USEL UR21, UR43, 0x2, UP1 ;  /* 0x000000022b157887 */ /* 0x000fc40008800000 */
[----:B-1----:R-:W-:Y:S02]  /*1bd0*/  UIADD3 UR5, UPT, UPT, UR6, 0x1f, URZ ;  /* 0x0000001f06057890 */ /* 0x002fe4000fffe0ff */
[----:B------:R-:W-:Y:S02]  /*1be0*/  UIADD3 UR47, UPT, UPT, UR6, 0x3e, URZ ;  /* 0x0000003e062f7890 */ /* 0x000fe4000fffe0ff */
[----:B------:R-:W-:Y:S01]  /*1bf0*/  USHF.R.S32.HI UR4, URZ, 0x1f, UR5 ;  /* 0x0000001fff047899 */ /* 0x000fe20008011405 */
[----:B------:R-:W1:Y:S03]  /*1c00*/  LDCU.64 UR26, c[0x0][0x348] ;  /* 0x00006900ff1a77ac */ /* 0x000e660008000a00 */
[----:B------:R-:W-:Y:S02]  /*1c10*/  ULEA.HI UR4, UR4, UR5, URZ, 0x5 ;  /* 0x0000000504047291 */ /* 0x000fe4000f8f28ff */
[----:B------:R-:W-:-:S02]  /*1c20*/  UIADD3 UR5, UPT, UPT, UR6, -0x1, URZ ;  /* 0xffffffff06057890 */ /* 0x000fc4000fffe0ff */
[----:B------:R-:W-:Y:S02]  /*1c30*/  USHF.R.S32.HI UR41, URZ, 0x5, UR4 ;  /* 0x00000005ff297899 */ /* 0x000fe40008011404 */
[----:B------:R-:W-:Y:S02]  /*1c40*/  UISETP.GE.U32.AND UP2, UPT, UR5, -0x3f, UPT ;  /* 0xffffffc10500788c */ /* 0x000fe4000bf46070 */
[----:B------:R-:W-:Y:S02]  /*1c50*/  UISETP.LT.U32.AND UP0, UPT, UR41, 0x20, UPT ;  /* 0x000000202900788c */ /* 0x000fe4000bf01070 */
[----:B------:R-:W-:Y:S02]  /*1c60*/  ULOP3.LUT UR5, UR7, 0x80, URZ, 0xc0, !UPT ;  /* 0x0000008007057892 */ /* 0x000fe4000f8ec0ff */
[----:B------:R-:W-:Y:S01]  /*1c70*/  USEL UR40, UR41, 0x20, UP0 ;  /* 0x0000002029287887 */ /* 0x000fe20008000000 */
[----:B------:R-:W3:Y:S03]  /*1c80*/  LDCU UR38, c[0x0][0x374] ;  /* 0x00006e80ff2677ac */ /* 0x000ee60008000800 */
[----:B------:R-:W-:-:S02]  /*1c90*/  UIADD3 UR4, UPT, UPT, UR40, -0x1, URZ ;  /* 0xffffffff28047890 */ /* 0x000fc4000fffe0ff */
[----:B------:R-:W-:Y:S02]  /*1ca0*/  @UP2 UIADD3 UR4, UPT, UPT, UR40, URZ, URZ ;  /* 0x000000ff28042290 */ /* 0x000fe4000fffe0ff */
[----:B------:R-:W-:Y:S02]  /*1cb0*/  ULOP3.LUT UR46, UR46, 0x40, URZ, 0xc0, !UPT ;  /* 0x000000402e2e7892 */ /* 0x000fe4000f8ec0ff */
[----:B------:R-:W-:Y:S02]  /*1cc0*/  UIADD3 UR30, UPT, UPT, UR13, 0x8600, UR28 ;  /* 0x000086000d1e7890 */ /* 0x000fe4000fffe01c */
[----:B------:R-:W-:Y:S02]  /*1cd0*/  ULEA.HI UR44, UR28, UR5, URZ, 0x1b ;  /* 0x000000051c2c7291 */ /* 0x000fe4000f8fd8ff */
[----:B------:R-:W-:Y:S02]  /*1ce0*/  UIADD3 UR45, UPT, UPT, UR41, -UR40, URZ ;  /* 0x80000028292d7290 */ /* 0x000fe4000fffe0ff */
[----:B------:R-:W-:-:S02]  /*1cf0*/  UIADD3 UR29, UPT, UPT, UR4, 0x1, URZ ;  /* 0x00000001041d7890 */ /* 0x000fc4000fffe0ff */
[----:B------:R-:W-:Y:S01]  /*1d00*/  UIADD3 UR43, UPT, UPT, -UR4, URZ, URZ ;  /* 0x000000ff042b7290 */ /* 0x000fe2000fffe1ff */
[----:B-123--:R-:W-:-:S11]  /*1d10*/  UMOV UR6, URZ ;  /* 0x000000ff00067c82 */ /* 0x00efd60008000000 */
.L_x_43:
[----:B------:R-:W-:-:S09]  /*1d20*/  UISETP.NE.AND UP0, UPT, UR48, URZ, UPT ;  /* 0x000000ff3000728c */ /* 0x000fd2000bf05270 */
[----:B-1----:R-:W-:Y:S05]  /*1d30*/  BRA.U UP0, `(.L_x_24) ;  /* 0x0000000100287547 */ /* 0x002fea000b800000 */
[----:B------:R-:W-:Y:S02]  /*1d40*/  LEA R0, R9, UR13, 0x3 ;  /* 0x0000000d09007c11 */ /* 0x000fe4000f8e18ff */
[----:B------:R-:W-:-:S04]  /*1d50*/  SHF.L.U32 R3, R8, 0x1f, RZ ;  /* 0x0000001f08037819 */ /* 0x000fc800000006ff */
[----:B------:R-:W1:Y:S02]  /*1d60*/  SYNCS.PHASECHK.TRANS64.TRYWAIT P0, [R0+URZ+0x2a0], R3 ;  /* 0x0002a003000075a7 */ /* 0x000e6400080011ff */
[----:B-1----:R-:W-:Y:S05]  /*1d70*/  @!P0 BRA `(.L_x_25) ;  /* 0x0000008000c48947 */ /* 0x002fea0003800000 */
.L_x_153:
[----:B------:R2:W-:Y:S01]  /*1d80*/  SYNCS.ARRIVE.TRANS64.A1T0 RZ, [R0+URZ+0x290], RZ ;  /* 0x000290ff00ff79a7 */ /* 0x0005e200081000ff */
[----:B------:R-:W-:-:S05]  /*1d90*/  VIADD R9, R9, 0x1 ;  /* 0x0000000109097836 */ /* 0x000fca0000000000 */
[----:B------:R-:W-:-:S04]  /*1da0*/  ISETP.NE.AND P0, PT, R9, 0x2, PT ;  /* 0x000000020900780c */ /* 0x000fc80003f05270 */
[----:B-1----:R-:W-:Y:S02]  /*1db0*/  SEL R3, RZ, 0x1, P0 ;  /* 0x00000001ff037807 */ /* 0x002fe40000000000 */
[----:B------:R-:W-:Y:S02]  /*1dc0*/  SEL R9, R9, RZ, P0 ;  /* 0x000000ff09097207 */ /* 0x000fe40000000000 */
[----:B------:R-:W-:-:S07]  /*1dd0*/  LOP3.LUT R8, R8, R3, RZ, 0x3c, !PT ;  /* 0x0000000308087212 */ /* 0x000fce00078e3cff */
.L_x_24:
[----:B------:R-:W-:Y:S01]  /*1de0*/  ULEA UR4, UR6, UR13, 0x3 ;  /* 0x0000000d06047291 */ /* 0x000fe2000f8e18ff */
[----:B--2---:R-:W-:Y:S01]  /*1df0*/  SHF.L.U32 R0, R12, 0x1f, RZ ;  /* 0x0000001f0c007819 */ /* 0x004fe200000006ff */
[----:B------:R-:W-:Y:S02]  /*1e00*/  UISETP.GE.U32.AND UP0, UPT, UR47, 0x3f, UPT ;  /* 0x0000003f2f00788c */ /* 0x000fe4000bf06070 */
[----:B------:R-:W-:Y:S01]  /*1e10*/  ULEA UR11, UR20, UR46, 0x7 ;  /* 0x0000002e140b7291 */ /* 0x000fe2000f8e38ff */
[----:B------:R-:W-:-:S04]  /*1e20*/  UMOV UR7, URZ ;  /* 0x000000ff00077c82 */ /* 0x000fc80008000000 */
[----:B------:R1:W2:Y:S01]  /*1e30*/  SYNCS.PHASECHK.TRANS64.TRYWAIT P0, [UR4+0x100], R0 ;  /* 0x00010000ff0075a7 */ /* 0x0002a20008001104 */
[----:B------:R-:W-:-:S04]  /*1e40*/  ULEA.HI UR4, UR16, UR16, URZ, 0x1 ;  /* 0x0000001010047291 */ /* 0x000fc8000f8f08ff */
[----:B------:R-:W-:-:S04]  /*1e50*/  USHF.L.U32 UR4, UR4, 0x7, URZ ;  /* 0x0000000704047899 */ /* 0x000fc800080006ff */
[----:B------:R-:W-:-:S04]  /*1e60*/  ULOP3.LUT UR35, UR4, 0xffffff00, URZ, 0xc0, !UPT ;  /* 0xffffff0004237892 */ /* 0x000fc8000f8ec0ff */
[----:B------:R-:W-:Y:S01]  /*1e70*/  UIADD3 UR35, UPT, UPT, UR44, UR35, URZ ;  /* 0x000000232c237290 */ /* 0x000fe2000fffe0ff */
[----:B------:R-:W-:Y:S11]  /*1e80*/  BRA.U !UP0, `(.L_x_26) ;  /* 0x0000000108c47547 */ /* 0x000ff6000b800000 */
[----:B------:R-:W-:Y:S01]  /*1e90*/  UMOV UR16, UR43 ;  /* 0x0000002b00107c82 */ /* 0x000fe20008000000 */
[----:B------:R-:W-:Y:S01]  /*1ea0*/  UMOV UR4, UR6 ;  /* 0x0000000600047c82 */ /* 0x000fe20008000000 */
[----:B------:R-:W-:-:S05]  /*1eb0*/  UMOV UR34, URZ ;  /* 0x000000ff00227c82 */ /* 0x000fca0008000000 */
.L_x_32:
[----:B------:R-:W-:Y:S01]  /*1ec0*/  ULEA UR33, UR4, UR13, 0x3 ;  /* 0x0000000d04217291 */ /* 0x000fe2000f8e18ff */
[----:B------:R-:W-:Y:S01]  /*1ed0*/  @P3 MOV R2, 0x3000 ;  /* 0x0000300000023802 */ /* 0x000fe20000000f00 */
[----:B--234-:R-:W-:Y:S10]  /*1ee0*/  @P0 BRA `(.L_x_27) ;  /* 0x00000000000c0947 */ /* 0x01cff40003800000 */
[----:B------:R-:W-:-:S04]  /*1ef0*/  SHF.L.U32 R3, R12, 0x1f, RZ ;  /* 0x0000001f0c037819 */ /* 0x000fc800000006ff */
[----:B------:R-:W2:Y:S02]  /*1f00*/  SYNCS.PHASECHK.TRANS64.TRYWAIT P0, [UR33+0x100], R3 ;  /* 0x00010003ff0075a7 */ /* 0x000ea40008001121 */
[----:B--2---:R-:W-:Y:S05]  /*1f10*/  @!P0 BRA `(.L_x_28) ;  /* 0x0000008000708947 */ /* 0x004fea0003800000 */
.L_x_27:
[----:B------:R2:W-:Y:S01]  /*1f20*/  @P3 SYNCS.ARRIVE.TRANS64 RZ, [UR33], R2 ;  /* 0x00000002ffff39a7 */ /* 0x0005e20008000021 */
[----:B------:R-:W-:Y:S02]  /*1f30*/  ULOP3.LUT UR5, UR21, 0x2, URZ, 0xfc, !UPT ;  /* 0x0000000215057892 */ /* 0x000fe4000f8efcff */
[----:B------:R-:W-:Y:S02]  /*1f40*/  UIADD3 UR16, UPT, UPT, UR16, 0x1, URZ ;  /* 0x0000000110107890 */ /* 0x000fe4000fffe0ff */
[----:B------:R-:W-:Y:S02]  /*1f50*/  UISETP.NE.AND UP0, UPT, UR5, 0x2, UPT ;  /* 0x000000020500788c */ /* 0x000fe4000bf05270 */
[----:B------:R-:W-:-:S07]  /*1f60*/  UISETP.NE.AND UP2, UPT, UR16, 0x1, UPT ;  /* 0x000000011000788c */ /* 0x000fce000bf45270 */
[----:B------:R-:W-:Y:S05]  /*1f70*/  BRA.U UP0, `(.L_x_29) ;  /* 0x0000000100047547 */ /* 0x000fea000b800000 */
[----:B------:R-:W-:Y:S05]  /*1f80*/  BPT.TRAP 0x1 ;  /* 0x000000040000795c */ /* 0x000fea0000300000 */
.L_x_29:
[----:B------:R-:W-:Y:S04]  /*1f90*/  BSSY.RECONVERGENT B0, `(.L_x_30) ;  /* 0x0000003000007945 */ /* 0x000fe80003800200 */
[----:B------:R-:W-:Y:S05]  /*1fa0*/  @!P2 BRA `(.L_x_31) ;  /* 0x000000000004a947 */ /* 0x000fea0003800000 */
[----:B------:R-:W-:Y:S05]  /*1fb0*/  BPT.TRAP 0x1 ;  /* 0x000000040000795c */ /* 0x000fea0000300000 */
.L_x_31:
[----:B------:R-:W-:Y:S05]  /*1fc0*/  BSYNC.RECONVERGENT B0 ;  /* 0x0000000000007941 */ /* 0x000fea0003800200 */
.L_x_30:
[----:B------:R-:W-:Y:S02]  /*1fd0*/  UIADD3 UR5, UPT, UPT, UR4, 0x1, URZ ;  /* 0x0000000104057890 */ /* 0x000fe4000fffe0ff */
[----:B------:R-:W-:Y:S02]  /*1fe0*/  ULEA UR32, UR4, UR28, 0xc ;  /* 0x0000001c04207291 */ /* 0x000fe4000f8e60ff */
[----:B------:R-:W-:Y:S02]  /*1ff0*/  UISETP.NE.AND UP0, UPT, UR5, 0x20, UPT ;  /* 0x000000200500788c */ /* 0x000fe4000bf05270 */
[----:B------:R-:W-:Y:S02]  /*2000*/  UIADD3 UR14, UP1, UPT, UR26, 0x80, URZ ;  /* 0x000000801a0e7890 */ /* 0x000fe4000ff3e0ff */
[----:B------:R-:W-:Y:S02]  /*2010*/  USEL UR7, URZ, 0x1, UP0 ;  /* 0x00000001ff077887 */ /* 0x000fe40008000000 */
[----:B------:R-:W-:-:S02]  /*2020*/  USEL UR6, UR5, URZ, UP0 ;  /* 0x000000ff05067287 */ /* 0x000fc40008000000 */
[----:B------:R-:W-:Y:S02]  /*2030*/  ULEA UR8, UR4, UR13, 0xb ;  /* 0x0000000d04087291 */ /* 0x000fe4000f8e58ff */
[----:B------:R-:W-:Y:S01]  /*2040*/  ULEA UR5, UR6, UR13, 0x3 ;  /* 0x0000000d06057291 */ /* 0x000fe2000f8e18ff */
[----:B------:R-:W-:Y:S01]  /*2050*/  LOP3.LUT R12, R12, UR7, RZ, 0x3c, !PT ;  /* 0x000000070c0c7c12 */ /* 0x000fe2000f8e3cff */
[----:B------:R-:W-:Y:S02]  /*2060*/  UIADD3 UR4, UP0, UPT, UR26, 0x180, URZ ;  /* 0x000001801a047890 */ /* 0x000fe4000ff1e0ff */
[----:B------:R-:W-:Y:S01]  /*2070*/  ULOP3.LUT UR33, UR33, 0xfefffff8, URZ, 0xc0, !UPT ;  /* 0xfefffff821217892 */ /* 0x000fe2000f8ec0ff */
[----:B-1----:R-:W-:Y:S01]  /*2080*/  SHF.L.U32 R0, R12, 0x1f, RZ ;  /* 0x0000001f0c007819 */ /* 0x002fe200000006ff */
[----:B------:R-:W-:Y:S02]  /*2090*/  UIADD3.X UR15, UPT, UPT, URZ, UR27, URZ, UP1, !UPT ;  /* 0x0000001bff0f7290 */ /* 0x000fe40008ffe4ff */
[----:B------:R-:W-:Y:S01]  /*20a0*/  UIADD3 UR32, UPT, UPT, UR13, 0x8600, UR32 ;  /* 0x000086000d207890 */ /* 0x000fe2000fffe020 */
[----:B------:R3:W4:Y:S01]  /*20b0*/  SYNCS.PHASECHK.TRANS64.TRYWAIT P0, [UR5+0x100], R0 ;  /* 0x00010000ff0075a7 */ /* 0x0007220008001105 */
[----:B------:R-:W-:-:S02]  /*20c0*/  UPRMT UR7, URZ, 0x5410, UR24 ;  /* 0x00005410ff077896 */ /* 0x000fc40008000018 */
[----:B------:R-:W-:Y:S02]  /*20d0*/  UIADD3 UR8, UPT, UPT, UR8, 0x28600, URZ ;  /* 0x0002860008087890 */ /* 0x000fe4000fffe0ff */
[----:B------:R-:W-:Y:S01]  /*20e0*/  UIADD3.X UR5, UPT, UPT, URZ, UR27, URZ, UP0, !UPT ;  /* 0x0000001bff057290 */ /* 0x000fe200087fe4ff */
[----:B------:R-:W-:Y:S01]  /*20f0*/  UMOV UR18, 0x0 ;  /* 0x0000000000127882 */ /* 0x000fe20000000000 */
[----:B------:R-:W-:Y:S01]  /*2100*/  UMOV UR19, 0x10000000 ;  /* 0x1000000000137882 */ /* 0x000fe20000000000 */
[----:B------:R-:W-:Y:S01]  /*2110*/  UMOV UR10, UR34 ;  /* 0x00000022000a7c82 */ /* 0x000fe20008000000 */
[----:B------:R-:W-:Y:S01]  /*2120*/  UMOV UR12, UR36 ;  /* 0x00000024000c7c82 */ /* 0x000fe20008000000 */
[----:B------:R-:W-:Y:S01]  /*2130*/  UMOV UR9, UR33 ;  /* 0x0000002100097c82 */ /* 0x000fe20008000000 */
[----:B------:R1:W-:Y:S03]  /*2140*/  UTMALDG.3D.MULTICAST.2CTA [UR32], [UR14], UR7, desc[UR18] ;  /* 0x000012200e0073b4 */ /* 0x0003e60008211807 */
[----:B------:R2:W-:Y:S01]  /*2150*/  UTMALDG.3D.2CTA [UR8], [UR4], desc[UR18] ;  /* 0x00001208040075b4 */ /* 0x0005e20008211000 */
[----:B-1----:R-:W-:Y:S01]  /*2160*/  UIADD3 UR34, UPT, UPT, UR34, 0x20, URZ ;  /* 0x0000002022227890 */ /* 0x002fe2000fffe0ff */
[----:B------:R-:W-:Y:S01]  /*2170*/  UMOV UR7, UR29 ;  /* 0x0000001d00077c82 */ /* 0x000fe20008000000 */
[----:B--2---:R-:W-:Y:S01]  /*2180*/  UMOV UR4, UR6 ;  /* 0x0000000600047c82 */ /* 0x004fe20008000000 */
[----:B------:R-:W-:Y:S09]  /*2190*/  BRA.U UP2, `(.L_x_32) ;  /* 0xfffffffd02487547 */ /* 0x000ff2000b83ffff */
.L_x_26:
[----:B------:R-:W-:Y:S01]  /*21a0*/  ULEA UR4, UR6, UR13, 0x3 ;  /* 0x0000000d06047291 */ /* 0x000fe2000f8e18ff */
[----:B-1-3--:R-:W-:Y:S01]  /*21b0*/  SHF.L.U32 R0, R12, 0x1f, RZ ;  /* 0x0000001f0c007819 */ /* 0x00afe200000006ff */
[----:B------:R-:W-:Y:S01]  /*21c0*/  @!P1 SYNCS.ARRIVE.TRANS64.A1T0 RZ, [UR13+0x228], RZ ;  /* 0x000228ffffff99a7 */ /* 0x000fe2000810000d */
[----:B------:R-:W-:-:S06]  /*21d0*/  UISETP.GT.AND UP0, UPT, UR41, UR40, UPT ;  /* 0x000000282900728c */ /* 0x000fcc000bf04270 */
[----:B--2-4-:R1:W2:Y:S03]  /*21e0*/  SYNCS.PHASECHK.TRANS64.TRYWAIT P0, [UR4+0x100], R0 ;  /* 0x00010000ff0075a7 */ /* 0x0142a60008001104 */
[----:B------:R-:W-:Y:S05]  /*21f0*/  BRA.U !UP0, `(.L_x_33) ;  /* 0x0000000108c07547 */ /* 0x000fea000b800000 */
[----:B------:R-:W-:Y:S01]  /*2200*/  UIADD3 UR25, UPT, UPT, UR45, UR7, URZ ;  /* 0x000000072d197290 */ /* 0x000fe2000fffe0ff */
[----:B------:R-:W-:-:S11]  /*2210*/  UMOV UR4, UR6 ;  /* 0x0000000600047c82 */ /* 0x000fd60008000000 */
.L_x_39:
[----:B------:R-:W-:Y:S01]  /*2220*/  ULEA UR17, UR4, UR13, 0x3 ;  /* 0x0000000d04117291 */ /* 0x000fe2000f8e18ff */
[----:B--2---:R-:W-:Y:S01]  /*2230*/  @P3 MOV R2, 0x3000 ;  /* 0x0000300000023802 */ /* 0x004fe20000000f00 */
[----:B--2-4-:R-:W-:Y:S10]  /*2240*/  @P0 BRA `(.L_x_34) ;  /* 0x00000000000c0947 */ /* 0x014ff40003800000 */
[----:B------:R-:W-:-:S04]  /*2250*/  SHF.L.U32 R3, R12, 0x1f, RZ ;  /* 0x0000001f0c037819 */ /* 0x000fc800000006ff */
[----:B------:R-:W2:Y:S02]  /*2260*/  SYNCS.PHASECHK.TRANS64.TRYWAIT P0, [UR17+0x100], R3 ;  /* 0x00010003ff0075a7 */ /* 0x000ea40008001111 */
[----:B--2---:R-:W-:Y:S05]  /*2270*/  @!P0 BRA `(.L_x_35) ;  /* 0x0000007c00b08947 */ /* 0x004fea0003800000 */
.L_x_34:
[----:B------:R2:W-:Y:S01]  /*2280*/  @P3 SYNCS.ARRIVE.TRANS64 RZ, [UR17], R2 ;  /* 0x00000002ffff39a7 */ /* 0x0005e20008000011 */
[----:B------:R-:W-:-:S04]  /*2290*/  ULOP3.LUT UR5, UR21, 0x2, URZ, 0xfc, !UPT ;  /* 0x0000000215057892 */ /* 0x000fc8000f8efcff */
[----:B------:R-:W-:-:S09]  /*22a0*/  UISETP.NE.AND UP0, UPT, UR5, 0x2, UPT ;  /* 0x000000020500788c */ /* 0x000fd2000bf05270 */
[----:B------:R-:W-:Y:S05]  /*22b0*/  BRA.U UP0, `(.L_x_36) ;  /* 0x0000000100047547 */ /* 0x000fea000b800000 */
[----:B------:R-:W-:Y:S05]  /*22c0*/  BPT.TRAP 0x1 ;  /* 0x000000040000795c */ /* 0x000fea0000300000 */
.L_x_36:
[----:B------:R-:W-:Y:S04]  /*22d0*/  BSSY.RECONVERGENT B0, `(.L_x_37) ;  /* 0x0000003000007945 */ /* 0x000fe80003800200 */
[----:B------:R-:W-:Y:S05]  /*22e0*/  @!P2 BRA `(.L_x_38) ;  /* 0x000000000004a947 */ /* 0x000fea0003800000 */
[----:B------:R-:W-:Y:S05]  /*22f0*/  BPT.TRAP 0x1 ;  /* 0x000000040000795c */ /* 0x000fea0000300000 */
.L_x_38:
[----:B------:R-:W-:Y:S05]  /*2300*/  BSYNC.RECONVERGENT B0 ;  /* 0x0000000000007941 */ /* 0x000fea0003800200 */
.L_x_37:
[----:B------:R-:W-:Y:S02]  /*2310*/  UIADD3 UR5, UPT, UPT, UR4, 0x1, URZ ;  /* 0x0000000104057890 */ /* 0x000fe4000fffe0ff */
[----:B------:R-:W-:Y:S02]  /*2320*/  UIADD3 UR14, UP1, UPT, UR26, 0x80, URZ ;  /* 0x000000801a0e7890 */ /* 0x000fe4000ff3e0ff */
[----:B------:R-:W-:Y:S02]  /*2330*/  UISETP.NE.AND UP0, UPT, UR5, 0x20, UPT ;  /* 0x000000200500788c */ /* 0x000fe4000bf05270 */
[----:B------:R-:W-:Y:S02]  /*2340*/  ULEA UR16, UR4, UR30, 0xc ;  /* 0x0000001e04107291 */ /* 0x000fe4000f8e60ff */
[----:B------:R-:W-:Y:S02]  /*2350*/  USEL UR8, URZ, 0x1, UP0 ;  /* 0x00000001ff087887 */ /* 0x000fe40008000000 */
[----:B------:R-:W-:-:S02]  /*2360*/  USEL UR6, UR5, URZ, UP0 ;  /* 0x000000ff05067287 */ /* 0x000fc40008000000 */
[----:B------:R-:W-:Y:S02]  /*2370*/  UIADD3 UR22, UP0, UPT, UR26, 0x180, URZ ;  /* 0x000001801a167890 */ /* 0x000fe4000ff1e0ff */
[----:B------:R-:W-:Y:S01]  /*2380*/  LOP3.LUT R12, R12, UR8, RZ, 0x3c, !PT ;  /* 0x000000080c0c7c12 */ /* 0x000fe2000f8e3cff */
[----:B------:R-:W-:Y:S02]  /*2390*/  ULEA UR8, UR4, UR13, 0xb ;  /* 0x0000000d04087291 */ /* 0x000fe4000f8e58ff */
[----:B------:R-:W-:Y:S01]  /*23a0*/  ULEA UR5, UR6, UR13, 0x3 ;  /* 0x0000000d06057291 */ /* 0x000fe2000f8e18ff */
[----:B-1----:R-:W-:Y:S01]  /*23b0*/  SHF.L.U32 R0, R12, 0x1f, RZ ;  /* 0x0000001f0c007819 */ /* 0x002fe200000006ff */
[----:B------:R-:W-:Y:S02]  /*23c0*/  USHF.L.U32 UR18, UR7, 0x5, URZ ;  /* 0x0000000507127899 */ /* 0x000fe400080006ff */
[----:B------:R-:W-:Y:S02]  /*23d0*/  ULOP3.LUT UR17, UR17, 0xfefffff8, URZ, 0xc0, !UPT ;  /* 0xfefffff811117892 */ /* 0x000fe4000f8ec0ff */
[----:B------:R-:W-:-:S02]  /*23e0*/  UIADD3.X UR15, UPT, UPT, URZ, UR27, URZ, UP1, !UPT ;  /* 0x0000001bff0f7290 */ /* 0x000fc40008ffe4ff */
[----:B------:R-:W-:Y:S01]  /*23f0*/  UPRMT UR4, URZ, 0x5410, UR24 ;  /* 0x00005410ff047896 */ /* 0x000fe20008000018 */
[----:B------:R3:W4:Y:S01]  /*2400*/  SYNCS.PHASECHK.TRANS64.TRYWAIT P0, [UR5+0x100], R0 ;  /* 0x00010000ff0075a7 */ /* 0x0007220008001105 */
[----:B------:R-:W-:Y:S02]  /*2410*/  UIADD3 UR8, UPT, UPT, UR8, 0x28600, URZ ;  /* 0x0002860008087890 */ /* 0x000fe4000fffe0ff */
[----:B------:R-:W-:Y:S01]  /*2420*/  UIADD3.X UR23, UPT, UPT, URZ, UR27, URZ, UP0, !UPT ;  /* 0x0000001bff177290 */ /* 0x000fe200087fe4ff */
[----:B------:R-:W-:Y:S01]  /*2430*/  UMOV UR32, 0x0 ;  /* 0x0000000000207882 */ /* 0x000fe20000000000 */
[----:B------:R-:W-:Y:S01]  /*2440*/  UMOV UR33, 0x10000000 ;  /* 0x1000000000217882 */ /* 0x000fe20000000000 */
[----:B------:R-:W-:Y:S01]  /*2450*/  UMOV UR19, UR35 ;  /* 0x0000002300137c82 */ /* 0x000fe20008000000 */
[----:B------:R-:W-:Y:S01]  /*2460*/  UMOV UR20, UR36 ;  /* 0x0000002400147c82 */ /* 0x000fe20008000000 */
[----:B------:R-:W-:Y:S01]  /*2470*/  UMOV UR12, UR36 ;  /* 0x00000024000c7c82 */ /* 0x000fe20008000000 */
[----:B------:R-:W-:Y:S01]  /*2480*/  UMOV UR9, UR17 ;  /* 0x0000001100097c82 */ /* 0x000fe20008000000 */
[----:B------:R-:W-:Y:S01]  /*2490*/  UMOV UR10, UR18 ;  /* 0x00000012000a7c82 */ /* 0x000fe20008000000 */
[----:B------:R1:W-:Y:S01]  /*24a0*/  UTMALDG.3D.MULTICAST.2CTA [UR16], [UR14], UR4, desc[UR32] ;  /* 0x000020100e0073b4 */ /* 0x0003e20008211804 */
[----:B------:R-:W-:-:S04]  /*24b0*/  UIADD3 UR7, UPT, UPT, UR7, 0x1, URZ ;  /* 0x0000000107077890 */ /* 0x000fc8000fffe0ff */
[----:B------:R-:W-:Y:S01]  /*24c0*/  UISETP.NE.AND UP0, UPT, UR7, UR25, UPT ;  /* 0x000000190700728c */ /* 0x000fe2000bf05270 */
[----:B------:R3:W-:Y:S01]  /*24d0*/  UTMALDG.3D.2CTA [UR8], [UR22], desc[UR32] ;  /* 0x00002008160075b4 */ /* 0x0007e20008211000 */
[----:B-1----:R-:W-:-:S07]  /*24e0*/  UMOV UR4, UR6 ;  /* 0x0000000600047c82 */ /* 0x002fce0008000000 */
[----:B---3--:R-:W-:Y:S05]  /*24f0*/  BRA.U UP0, `(.L_x_39) ;  /* 0xfffffffd00487547 */ /* 0x008fea000b83ffff */
.L_x_33:
[C---:B------:R-:W-:Y:S01]  /*2500*/  LEA R3, R11.reuse, UR13, 0x3 ;  /* 0x0000000d0b037c11 */ /* 0x040fe2000f8e18ff */
[----:B------:R-:W-:Y:S01]  /*2510*/  NOP ;  /* 0x0000000000007918 */ /* 0x000fe20000000000 */
[----:B-1----:R-:W-:Y:S02]  /*2520*/  SHF.L.U32 R0, R10, 0x1f, RZ ;  /* 0x0000001f0a007819 */ /* 0x002fe400000006ff */
[----:B------:R-:W-:Y:S02]  /*2530*/  LEA R5, R11, UR13, 0x4 ;  /* 0x0000000d0b057c11 */ /* 0x000fe4000f8e20ff */
[----:B--2-4-:R-:W1:Y:S02]  /*2540*/  SYNCS.PHASECHK.TRANS64.TRYWAIT P0, [R3+URZ+0x230], R0 ;  /* 0x00023000030075a7 */ /* 0x014e6400080011ff */
[----:B-1----:R-:W-:Y:S05]  /*2550*/  @!P0 BRA `(.L_x_40) ;  /* 0x0000007c00108947 */ /* 0x002fea0003800000 */
.L_x_156:
[----:B------:R-:W2:Y:S01]  /*2560*/  LDS.128 R4, [R5+0x2c0] ;  /* 0x0002c00005047984 */ /* 0x000ea20000000c00 */
[----:B------:R-:W-:Y:S01]  /*2570*/  UISETP.GE.AND UP0, UPT, UR42, 0x1, UPT ;  /* 0x000000012a00788c */ /* 0x000fe2000bf06270 */
[----:B------:R-:W-:Y:S01]  /*2580*/  @!PT LDS RZ, [RZ] ;  /* 0x00000000fffff984 */ /* 0x000fe20000000800 */
[----:B------:R-:W-:Y:S01]  /*2590*/  @!PT LDS RZ, [RZ] ;  /* 0x00000000fffff984 */ /* 0x000fe20000000800 */
[----:B------:R-:W-:Y:S01]  /*25a0*/  @!PT LDS RZ, [RZ] ;  /* 0x00000000fffff984 */ /* 0x000fe20000000800 */
[----:B------:R-:W-:Y:S01]  /*25b0*/  @!PT LDS RZ, [RZ] ;  /* 0x00000000fffff984 */ /* 0x000fe20000000800 */
[----:B------:R3:W-:Y:S06]  /*25c0*/  MEMBAR.ALL.CTA ;  /* 0x0000000000007992 */ /* 0x0007ec0000008000 */
[----:B---3--:R-:W3:Y:S01]  /*25d0*/  FENCE.VIEW.ASYNC.S ;  /* 0x00000000000073c6 */ /* 0x008ee20000000000 */
[----:B--2---:R-:W-:-:S13]  /*25e0*/  LOP3.LUT P0, RZ, R6, 0x1, RZ, 0xc0, !PT ;  /* 0x0000000106ff7812 */ /* 0x004fda000780c0ff */
[----:B---3--:R-:W-:Y:S01]  /*25f0*/  VOTEU.ANY UP1, P0 ;  /* 0x0000000000ff7886 */ /* 0x008fe20000020100 */
[----:B------:R-:W-:-:S13]  /*2600*/  PLOP3.LUT P0, PT, PT, PT, UP1, 0x80, 0x8 ;  /* 0x000000000008781c */ /* 0x000fda0003f0f018 */
[----:B-1----:R-:W-:Y:S02]  /*2610*/  @P0 LOP3.LUT R0, R5, 0xffff, RZ, 0xc0, !PT ;  /* 0x0000ffff05000812 */ /* 0x002fe400078ec0ff */
[----:B------:R-:W-:Y:S02]  /*2620*/  @P0 MOV R2, R4 ;  /* 0x0000000400020202 */ /* 0x000fe40000000f00 */
[----:B------:R-:W-:Y:S01]  /*2630*/  @P0 R2UR UR5, R0 ;  /* 0x00000000000502ca */ /* 0x000fe200000e0000 */
[----:B------:R-:W-:Y:S01]  /*2640*/  VIADD R0, R3, 0x240 ;  /* 0x0000024003007836 */ /* 0x000fe20000000000 */
[----:B------:R-:W-:Y:S02]  /*2650*/  @P0 SHF.R.U32.HI R4, RZ, 0x10, R5 ;  /* 0x00000010ff040819 */ /* 0x000fe40000011605 */
[----:B------:R-:W-:Y:S02]  /*2660*/  @P0 R2UR UR7, R2 ;  /* 0x00000000020702ca */ /* 0x000fe400000e0000 */
[----:B------:R-:W-:-:S02]  /*2670*/  PRMT R0, RZ, 0x654, R0 ;  /* 0x00000654ff007816 */ /* 0x000fc40000000000 */
[----:B------:R-:W-:Y:S02]  /*2680*/  @P0 R2UR UR4, R4 ;  /* 0x00000000040402ca */ /* 0x000fe400000e0000 */
[----:B------:R1:W-:Y:S03]  /*2690*/  SYNCS.ARRIVE.TRANS64.RED.A1T0 RZ, [R0+URZ], RZ ;  /* 0x000000ff00ff79a7 */ /* 0x0003e600081004ff */
[----:B------:R-:W-:-:S04]  /*26a0*/  @UP1 UMOV UR31, UR5 ;  /* 0x00000005001f1c82 */ /* 0x000fc80008000000 */
[----:B------:R-:W-:-:S04]  /*26b0*/  @UP1 UMOV UR37, UR7 ;  /* 0x0000000700251c82 */ /* 0x000fc80008000000 */
[----:B------:R-:W-:Y:S01]  /*26c0*/  @UP1 UMOV UR36, UR4 ;  /* 0x0000000400241c82 */ /* 0x000fe20008000000 */
[----:B------:R-:W-:Y:S05]  /*26d0*/  BRA.U !UP0, `(.L_x_41) ;  /* 0x0000000108d47547 */ /* 0x000fea000b800000 */
[----:B------:R-:W2:Y:S01]  /*26e0*/  LDCU.128 UR16, c[0x0][0xb10] ;  /* 0x00016200ff1077ac */ /* 0x000ea20008000c00 */
[----:B------:R-:W3:Y:S01]  /*26f0*/  LDCU UR12, c[0x0][0xb20] ;  /* 0x00016400ff0c77ac */ /* 0x000ee20008000800 */
[----:B------:R-:W4:Y:S01]  /*2700*/  LDCU UR20, c[0x0][0xb0c] ;  /* 0x00016180ff1477ac */ /* 0x000f220008000800 */
[----:B------:R-:W1:Y:S01]  /*2710*/  LDCU.64 UR8, c[0x0][0xb28] ;  /* 0x00016500ff0877ac */ /* 0x000e620008000a00 */
[----:B------:R-:W-:Y:S02]  /*2720*/  UISETP.NE.AND UP3, UPT, UR42, 0x1, UPT ;  /* 0x000000012a00788c */ /* 0x000fe4000bf65270 */
[----:B--2---:R-:W-:Y:S02]  /*2730*/  UIMAD.WIDE.U32 UR10, UR38, UR19, URZ ;  /* 0x00000013260a72a5 */ /* 0x004fe4000f8e00ff */
[----:B------:R-:W-:Y:S02]  /*2740*/  UIMAD.WIDE.U32 UR4, UR39, UR16, URZ ;  /* 0x00000010270472a5 */ /* 0x000fe4000f8e00ff */
[----:B------:R-:W-:-:S02]  /*2750*/  UISETP.NE.AND UP0, UPT, UR18, 0x1, UPT ;  /* 0x000000011200788c */ /* 0x000fc4000bf05270 */
[----:B------:R-:W-:Y:S01]  /*2760*/  UIMAD.WIDE.U32 UR22, UR31, UR19, URZ ;  /* 0x000000131f1672a5 */ /* 0x000fe2000f8e00ff */
[----:B------:R-:W-:Y:S02]  /*2770*/  UMOV UR10, UR11 ;  /* 0x0000000b000a7c82 */ /* 0x000fe40008000000 */
[----:B------:R-:W-:Y:S01]  /*2780*/  UMOV UR4, UR5 ;  /* 0x0000000500047c82 */ /* 0x000fe20008000000 */
[----:B---3--:R-:W-:Y:S02]  /*2790*/  USHF.R.U32.HI UR10, URZ, UR12, UR10 ;  /* 0x0000000cff0a7299 */ /* 0x008fe4000801160a */
[----:B----4-:R-:W-:Y:S02]  /*27a0*/  UISETP.NE.AND UP2, UPT, UR20, 0x1, UPT ;  /* 0x000000011400788c */ /* 0x010fe4000bf45270 */
[----:B------:R-:W-:Y:S02]  /*27b0*/  USHF.R.U32.HI UR4, URZ, UR17, UR4 ;  /* 0x00000011ff047299 */ /* 0x000fe40008011604 */
[----:B------:R-:W-:-:S02]  /*27c0*/  USEL UR5, UR38, UR10, !UP0 ;  /* 0x0000000a26057287 */ /* 0x000fc4000c000000 */
[----:B------:R-:W-:Y:S02]  /*27d0*/  USEL UR7, UR39, UR4, !UP2 ;  /* 0x0000000427077287 */ /* 0x000fe4000d000000 */
[----:B-1----:R-:W-:Y:S01]  /*27e0*/  UIMAD.WIDE.U32 UR10, UR5, UR8, URZ ;  /* 0x00000008050a72a5 */ /* 0x002fe2000f8e00ff */
[----:B------:R-:W-:Y:S01]  /*27f0*/  UMOV UR4, UR23 ;  /* 0x0000001700047c82 */ /* 0x000fe20008000000 */
[----:B------:R-:W-:Y:S02]  /*2800*/  UIMAD.WIDE.U32 UR14, UR37, UR16, URZ ;  /* 0x00000010250e72a5 */ /* 0x000fe4000f8e00ff */
[----:B------:R-:W-:-:S03]  /*2810*/  UIMAD.WIDE.U32 UR22, UR7, UR8, URZ ;  /* 0x00000008071672a5 */ /* 0x000fc6000f8e00ff */
[----:B------:R-:W-:Y:S01]  /*2820*/  UMOV UR10, UR11 ;  /* 0x0000000b000a7c82 */ /* 0x000fe20008000000 */
[----:B------:R-:W-:Y:S02]  /*2830*/  USHF.R.U32.HI UR4, URZ, UR12, UR4 ;  /* 0x0000000cff047299 */ /* 0x000fe40008011604 */
[----:B------:R-:W-:Y:S01]  /*2840*/  @UP3 USHF.R.U32.HI UR5, URZ, UR9, UR10 ;  /* 0x00000009ff053299 */ /* 0x000fe2000801160a */
[----:B------:R-:W-:Y:S01]  /*2850*/  UMOV UR14, UR15 ;  /* 0x0000000f000e7c82 */ /* 0x000fe20008000000 */
[----:B------:R-:W-:Y:S01]  /*2860*/  UMOV UR22, UR23 ;  /* 0x0000001700167c82 */ /* 0x000fe20008000000 */
[----:B------:R-:W-:Y:S02]  /*2870*/  USHF.R.U32.HI UR17, URZ, UR17, UR14 ;  /* 0x00000011ff117299 */ /* 0x000fe4000801160e */
[----:B------:R-:W-:Y:S02]  /*2880*/  USEL UR4, UR31, UR4, !UP0 ;  /* 0x000000041f047287 */ /* 0x000fe4000c000000 */
[----:B------:R-:W-:-:S02]  /*2890*/  @UP3 USHF.R.U32.HI UR7, URZ, UR9, UR22 ;  /* 0x00000009ff073299 */ /* 0x000fc40008011616 */
[----:B------:R-:W-:Y:S02]  /*28a0*/  UIMAD UR10, UR42, UR5, URZ ;  /* 0x000000052a0a72a4 */ /* 0x000fe4000f8e02ff */
[----:B------:R-:W-:Y:S02]  /*28b0*/  USEL UR5, UR37, UR17, !UP2 ;  /* 0x0000001125057287 */ /* 0x000fe4000d000000 */
[----:B------:R-:W-:Y:S02]  /*28c0*/  UIMAD UR12, UR42, UR7, URZ ;  /* 0x000000072a0c72a4 */ /* 0x000fe4000f8e02ff */
[----:B------:R-:W-:Y:S02]  /*28d0*/  UISETP.GE.AND UP0, UPT, UR4, UR10, UPT ;  /* 0x0000000a0400728c */ /* 0x000fe4000bf06270 */
[----:B------:R-:W-:Y:S02]  /*28e0*/  UIMAD.WIDE.U32 UR10, UR4, UR8, URZ ;  /* 0x00000008040a72a5 */ /* 0x000fe4000f8e00ff */
[----:B------:R-:W-:-:S02]  /*28f0*/  UISETP.GE.OR UP0, UPT, UR5, UR12, UP0 ;  /* 0x0000000c0500728c */ /* 0x000fc40008706670 */
[----:B------:R-:W-:Y:S02]  /*2900*/  UIMAD.WIDE.U32 UR14, UR5, UR8, URZ ;  /* 0x00000008050e72a5 */ /* 0x000fe4000f8e00ff */
[----:B------:R-:W-:Y:S01]  /*2910*/  UIADD3 UR12, UPT, UPT, -UR5, URZ, URZ ;  /* 0x000000ff050c7290 */ /* 0x000fe2000fffe1ff */
[----:B------:R-:W-:Y:S01]  /*2920*/  UMOV UR10, UR11 ;  /* 0x0000000b000a7c82 */ /* 0x000fe20008000000 */
[----:B------:R-:W-:Y:S02]  /*2930*/  UIADD3 UR11, UPT, UPT, -UR4, URZ, URZ ;  /* 0x000000ff040b7290 */ /* 0x000fe4000fffe1ff */
[----:B------:R-:W-:-:S03]  /*2940*/  USHF.R.U32.HI UR10, URZ, UR9, UR10 ;  /* 0x00000009ff0a7299 */ /* 0x000fc6000801160a */
[----:B------:R-:W-:Y:S01]  /*2950*/  @!UP0 UMOV UR8, UR15 ;  /* 0x0000000f00088c82 */ /* 0x000fe20008000000 */
[----:B------:R-:W-:Y:S02]  /*2960*/  UIMAD UR11, UR18, UR11, UR31 ;  /* 0x0000000b120b72a4 */ /* 0x000fe4000f8e021f */
[----:B------:R-:W-:Y:S02]  /*2970*/  USEL UR10, UR4, UR10, !UP3 ;  /* 0x0000000a040a7287 */ /* 0x000fe4000d800000 */
[----:B------:R-:W-:Y:S02]  /*2980*/  @!UP0 USHF.R.U32.HI UR8, URZ, UR9, UR8 ;  /* 0x00000009ff088299 */ /* 0x000fe40008011608 */
[----:B------:R-:W-:Y:S02]  /*2990*/  UIADD3 UR9, UPT, UPT, -UR10, URZ, URZ ;  /* 0x000000ff0a097290 */ /* 0x000fe4000fffe1ff */
[----:B------:R-:W-:Y:S02]  /*29a0*/  @!UP0 USEL UR8, UR5, UR8, !UP3 ;  /* 0x0000000805088287 */ /* 0x000fe4000d800000 */
[----:B------:R-:W-:-:S02]  /*29b0*/  UIMAD UR9, UR42, UR9, UR4 ;  /* 0x000000092a0972a4 */ /* 0x000fc4000f8e0204 */
[----:B------:R-:W-:Y:S02]  /*29c0*/  @!UP0 UIADD3 UR10, UPT, UPT, UR10, -UR8, URZ ;  /* 0x800000080a0a8290 */ /* 0x000fe4000fffe0ff */
[----:B------:R-:W-:Y:S02]  /*29d0*/  @!UP0 UIMAD UR8, UR9, UR7, UR8 ;  /* 0x00000007090882a4 */ /* 0x000fe4000f8e0208 */
[----:B------:R-:W-:Y:S02]  /*29e0*/  @!UP0 UIMAD UR4, UR42, UR10, UR5 ;  /* 0x0000000a2a0482a4 */ /* 0x000fe4000f8e0205 */
[----:B------:R-:W-:Y:S02]  /*29f0*/  UIMAD UR7, UR20, UR12, UR37 ;  /* 0x0000000c140772a4 */ /* 0x000fe4000f8e0225 */
[----:B------:R-:W-:Y:S01]  /*2a00*/  UIMAD UR31, UR4, UR18, UR11 ;  /* 0x00000012041f72a4 */ /* 0x000fe2000f8e020b */
[----:B------:R-:W-:Y:S02]  /*2a10*/  @!UP0 UMOV UR5, UR8 ;  /* 0x0000000800058c82 */ /* 0x000fe40008000000 */
[----:B------:R-:W-:-:S12]  /*2a20*/  UIMAD UR37, UR5, UR20, UR7 ;  /* 0x00000014052572a4 */ /* 0x000fd8000f8e0207 */
.L_x_41:
[----:B------:R-:W2:Y:S02]  /*2a30*/  LDCU UR4, c[0x0][0xb30] ;  /* 0x00016600ff0477ac */ /* 0x000ea40008000800 */
[----:B--2---:R-:W-:-:S09]  /*2a40*/  UISETP.NE.AND UP0, UPT, UR4, 0x1, UPT ;  /* 0x000000010400788c */ /* 0x004fd2000bf05270 */
[----:B------:R-:W-:Y:S05]  /*2a50*/  BRA.U UP0, `(.L_x_42) ;  /* 0x0000000100447547 */ /* 0x000fea000b800000 */
[----:B------:R-:W2:Y:S01]  /*2a60*/  LDCU.128 UR16, c[0x0][0xb10] ;  /* 0x00016200ff1077ac */ /* 0x000ea20008000c00 */
[----:B------:R-:W3:Y:S01]  /*2a70*/  LDCU UR10, c[0x0][0xb0c] ;  /* 0x00016180ff0a77ac */ /* 0x000ee20008000800 */
[----:B------:R-:W4:Y:S01]  /*2a80*/  LDCU UR7, c[0x0][0xb20] ;  /* 0x00016400ff0777ac */ /* 0x000f220008000800 */
[----:B--2---:R-:W-:Y:S02]  /*2a90*/  UIMAD.WIDE.U32 UR8, UR37, UR16, URZ ;  /* 0x00000010250872a5 */ /* 0x004fe4000f8e00ff */
[----:B------:R-:W-:Y:S02]  /*2aa0*/  UIMAD.WIDE.U32 UR4, UR31, UR19, URZ ;  /* 0x000000131f0472a5 */ /* 0x000fe4000f8e00ff */
[----:B---3--:R-:W-:Y:S02]  /*2ab0*/  UISETP.NE.AND UP2, UPT, UR10, 0x1, UPT ;  /* 0x000000010a00788c */ /* 0x008fe4000bf45270 */
[----:B------:R-:W-:Y:S01]  /*2ac0*/  UISETP.NE.AND UP0, UPT, UR18, 0x1, UPT ;  /* 0x000000011200788c */ /* 0x000fe2000bf05270 */
[----:B------:R-:W-:-:S02]  /*2ad0*/  UMOV UR8, UR9 ;  /* 0x0000000900087c82 */ /* 0x000fc40008000000 */
[----:B------:R-:W-:Y:S01]  /*2ae0*/  UMOV UR4, UR5 ;  /* 0x0000000500047c82 */ /* 0x000fe20008000000 */
[----:B------:R-:W-:Y:S02]  /*2af0*/  USHF.R.U32.HI UR17, URZ, UR17, UR8 ;  /* 0x00000011ff117299 */ /* 0x000fe40008011608 */
[----:B----4-:R-:W-:Y:S02]  /*2b00*/  USHF.R.U32.HI UR4, URZ, UR7, UR4 ;  /* 0x00000007ff047299 */ /* 0x010fe40008011604 */
[----:B------:R-:W-:Y:S02]  /*2b10*/  USEL UR5, UR37, UR17, !UP2 ;  /* 0x0000001125057287 */ /* 0x000fe4000d000000 */
[----:B------:R-:W-:-:S04]  /*2b20*/  USEL UR4, UR31, UR4, !UP0 ;  /* 0x000000041f047287 */ /* 0x000fc8000c000000 */
[----:B------:R-:W-:Y:S02]  /*2b30*/  UIADD3 UR7, UPT, UPT, UR5, -UR4, URZ ;  /* 0x8000000405077290 */ /* 0x000fe4000fffe0ff */
[----:B------:R-:W-:Y:S02]  /*2b40*/  UIADD3 UR4, UPT, UPT, -UR5, UR4, URZ ;  /* 0x0000000405047290 */ /* 0x000fe4000fffe1ff */
[----:B------:R-:W-:Y:S02]  /*2b50*/  UIMAD UR31, UR7, UR18, UR31 ;  /* 0x00000012071f72a4 */ /* 0x000fe4000f8e021f */
[----:B------:R-:W-:-:S12]  /*2b60*/  UIMAD UR37, UR4, UR10, UR37 ;  /* 0x0000000a042572a4 */ /* 0x000fd8000f8e0225 */
.L_x_42:
[----:B------:R-:W-:Y:S01]  /*2b70*/  VIADD R11, R11, 0x1 ;  /* 0x000000010b0b7836 */ /* 0x000fe20000000000 */
[----:B------:R-:W-:Y:S01]  /*2b80*/  PLOP3.LUT P1, PT, PT, PT, PT, 0x80, 0x8 ;  /* 0x000000000008781c */ /* 0x000fe20003f2f070 */
[----:B------:R-:W-:Y:S02]  /*2b90*/  UIADD3 UR16, UPT, UPT, UR37, UR62, URZ ;  /* 0x0000003e25107290 */ /* 0x000fe4000fffe0ff */
[----:B------:R-:W-:Y:S01]  /*2ba0*/  UIADD3 UR20, UPT, UPT, UR31, UR59, URZ ;  /* 0x0000003b1f147290 */ /* 0x000fe2000fffe0ff */
[----:B------:R-:W-:-:S04]  /*2bb0*/  ISETP.NE.AND P0, PT, R11, 0x2, PT ;  /* 0x000000020b00780c */ /* 0x000fc80003f05270 */
[----:B------:R-:W-:Y:S02]  /*2bc0*/  SEL R3, RZ, 0x1, P0 ;  /* 0x00000001ff037807 */ /* 0x000fe40000000000 */
[----:B------:R-:W-:Y:S02]  /*2bd0*/  SEL R11, R11, RZ, P0 ;  /* 0x000000ff0b0b7207 */ /* 0x000fe40000000000 */
[----:B------:R-:W-:Y:S01]  /*2be0*/  LOP3.LUT R10, R10, R3, RZ, 0x3c, !PT ;  /* 0x000000030a0a7212 */ /* 0x000fe200078e3cff */
[----:B------:R-:W-:Y:S06]  /*2bf0*/  BRA.U UP1, `(.L_x_43) ;  /* 0xfffffff101487547 */ /* 0x000fec000b83ffff */
[----:B------:R-:W-:Y:S01]  /*2c00*/  UIADD3 UR13, UPT, UPT, UR13, 0x100, URZ ;  /* 0x000001000d0d7890 */ /* 0x000fe2000fffe0ff */
[----:B------:R-:W-:-:S03]  /*2c10*/  SHF.L.U32 R3, R12, 0x1f, RZ ;  /* 0x0000001f0c037819 */ /* 0x000fc600000006ff */
[----:B------:R-:W-:-:S09]  /*2c20*/  ULEA UR4, UR6, UR13, 0x3 ;  /* 0x0000000d06047291 */ /* 0x000fd2000f8e18ff */
[----:B------:R-:W2:Y:S02]  /*2c30*/  SYNCS.PHASECHK.TRANS64.TRYWAIT P0, [UR4], R3 ;  /* 0x00000003ff0075a7 */ /* 0x000ea40008001104 */
[----:B--2---:R-:W-:Y:S05]  /*2c40*/  @!P0 BRA `(.L_x_44) ;  /* 0x0000007400688947 */ /* 0x004fea0003800000 */
.L_x_158:
[----:B------:R-:W-:-:S04]  /*2c50*/  UIADD3 UR4, UPT, UPT, UR6, 0x1, URZ ;  /* 0x0000000106047890 */ /* 0x000fc8000fffe0ff */
[----:B------:R-:W-:-:S04]  /*2c60*/  UISETP.NE.AND UP0, UPT, UR4, 0x20, UPT ;  /* 0x000000200400788c */ /* 0x000fc8000bf05270 */
[----:B------:R-:W-:Y:S02]  /*2c70*/  USEL UR6, URZ, 0x1, UP0 ;  /* 0x00000001ff067887 */ /* 0x000fe40008000000 */
[----:B------:R-:W-:-:S04]  /*2c80*/  USEL UR4, UR4, URZ, UP0 ;  /* 0x000000ff04047287 */ /* 0x000fc80008000000 */
[----:B------:R-:W-:Y:S01]  /*2c90*/  ULEA UR5, UR4, UR13, 0x3 ;  /* 0x0000000d04057291 */ /* 0x000fe2000f8e18ff */
[----:B------:R-:W-:-:S04]  /*2ca0*/  LOP3.LUT R2, R12, UR6, RZ, 0x3c, !PT ;  /* 0x000000060c027c12 */ /* 0x000fc8000f8e3cff */
[----:B-1----:R-:W-:-:S04]  /*2cb0*/  SHF.L.U32 R3, R2, 0x1f, RZ ;  /* 0x0000001f02037819 */ /* 0x002fc800000006ff */
[----:B------:R-:W1:Y:S02]  /*2cc0*/  SYNCS.PHASECHK.TRANS64.TRYWAIT P0, [UR5], R3 ;  /* 0x00000003ff0075a7 */ /* 0x000e640008001105 */
[----:B-1----:R-:W-:Y:S05]  /*2cd0*/  @!P0 BRA `(.L_x_45) ;  /* 0x00000074005c8947 */ /* 0x002fea0003800000 */
.L_x_160:
        /* <DEDUP_REMOVED lines=9> */
.L_x_162:
        /* <DEDUP_REMOVED lines=9> */
.L_x_164:
        /* <DEDUP_REMOVED lines=9> */
.L_x_166:
        /* <DEDUP_REMOVED lines=9> */
.L_x_168:
        /* <DEDUP_REMOVED lines=9> */
.L_x_170:
        /* <DEDUP_REMOVED lines=9> */
.L_x_172:
        /* <DEDUP_REMOVED lines=9> */
.L_x_174:
        /* <DEDUP_REMOVED lines=9> */
.L_x_176:
        /* <DEDUP_REMOVED lines=9> */
.L_x_178:
        /* <DEDUP_REMOVED lines=9> */
.L_x_180:
        /* <DEDUP_REMOVED lines=9> */
.L_x_182:
        /* <DEDUP_REMOVED lines=9> */
.L_x_184:
        /* <DEDUP_REMOVED lines=9> */
.L_x_186:
        /* <DEDUP_REMOVED lines=9> */
.L_x_188:
        /* <DEDUP_REMOVED lines=9> */
.L_x_190:
        /* <DEDUP_REMOVED lines=9> */
.L_x_192:
        /* <DEDUP_REMOVED lines=9> */
.L_x_194:
        /* <DEDUP_REMOVED lines=9> */
.L_x_196:
        /* <DEDUP_REMOVED lines=9> */
.L_x_198:
        /* <DEDUP_REMOVED lines=9> */
.L_x_200:
        /* <DEDUP_REMOVED lines=9> */
.L_x_202:
        /* <DEDUP_REMOVED lines=9> */
.L_x_204:
        /* <DEDUP_REMOVED lines=9> */
.L_x_206:
        /* <DEDUP_REMOVED lines=9> */
.L_x_208:
        /* <DEDUP_REMOVED lines=9> */
.L_x_210:
        /* <DEDUP_REMOVED lines=9> */
.L_x_212:
        /* <DEDUP_REMOVED lines=9> */
.L_x_214:
        /* <DEDUP_REMOVED lines=9> */
.L_x_216:
        /* <DEDUP_REMOVED lines=9> */
.L_x_218:
[----:B------:R-:W-:-:S04]  /*3d30*/  UIADD3 UR4, UPT, UPT, UR4, 0x1, URZ ;  /* 0x0000000104047890 */ /* 0x000fc8000fffe0ff */
[----:B------:R-:W-:-:S04]  /*3d40*/  UISETP.NE.AND UP0, UPT, UR4, 0x20, UPT ;  /* 0x000000200400788c */ /* 0x000fc8000bf05270 */
[----:B------:R-:W-:Y:S02]  /*3d50*/  USEL UR5, URZ, 0x1, UP0 ;  /* 0x00000001ff057887 */ /* 0x000fe40008000000 */
[----:B------:R-:W-:-:S04]  /*3d60*/  USEL UR4, UR4, URZ, UP0 ;  /* 0x000000ff04047287 */ /* 0x000fc80008000000 */
[----:B------:R-:W-:Y:S01]  /*3d70*/  ULEA UR4, UR4, UR13, 0x3 ;  /* 0x0000000d04047291 */ /* 0x000fe2000f8e18ff */
[----:B-1----:R-:W-:-:S04]  /*3d80*/  LOP3.LUT R3, R2, UR5, RZ, 0x3c, !PT ;  /* 0x0000000502037c12 */ /* 0x002fc8000f8e3cff */
[----:B------:R-:W-:Y:S01]  /*3d90*/  SHF.L.U32 R3, R3, 0x1f, RZ ;  /* 0x0000001f03037819 */ /* 0x000fe200000006ff */
[----:B------:R-:W-:-:S07]  /*3da0*/  IMAD.U32 R0, RZ, RZ, UR4 ;  /* 0x00000004ff007e24 */ /* 0x000fce000f8e00ff */
.L_x_75:
[----:B-1----:R1:W2:Y:S02]  /*3db0*/  SYNCS.PHASECHK.TRANS64.TRYWAIT P0, [R0+URZ], R3 ;  /* 0x00000003000075a7 */ /* 0x0022a400080011ff */
[----:B--2---:R-:W-:Y:S05]  /*3dc0*/  @!P0 NANOSLEEP.SYNCS 0x989680 ;  /* 0x009896800000895d */ /* 0x004fea0003900000 */
[----:B------:R-:W2:Y:S02]  /*3dd0*/  @!P0 SYNCS.PHASECHK.TRANS64 P0, [R0+URZ], R3 ;  /* 0x00000003000085a7 */ /* 0x000ea400080010ff */
[----:B--2---:R-:W-:Y:S05]  /*3de0*/  @P0 EXIT ;  /* 0x000000000000094d */ /* 0x004fea0003800000 */
[----:B------:R-:W-:Y:S05]  /*3df0*/  BRA `(.L_x_75) ;  /* 0xfffffffc00ec7947 */ /* 0x000fea000383ffff */
.L_x_23:
[----:B------:R-:W-:-:S04]  /*3e00*/  UISETP.NE.AND UP0, UPT, UR48, URZ, UPT ;  /* 0x000000ff3000728c */ /* 0x000fc8000bf05270 */
[----:B------:R-:W-:-:S09]  /*3e10*/  UISETP.NE.OR UP0, UPT, UR13, 0x1, UP0 ;  /* 0x000000010d00788c */ /* 0x000fd20008705670 */
[----:B------:R-:W-:Y:S05]  /*3e20*/  BRA.U UP0, `(.L_x_76) ;  /* 0x0000000500487547 */ /* 0x000fea000b800000 */
[----:B------:R-:W-:Y:S01]  /*3e30*/  ISETP.GE.U32.AND P2, PT, R0, 0x4, PT ;  /* 0x000000040000780c */ /* 0x000fe20003f46070 */
[----:B------:R-:W-:Y:S01]  /*3e40*/  IMAD.MOV.U32 R12, RZ, RZ, 0x1 ;  /* 0x00000001ff0c7424 */ /* 0x000fe200078e00ff */
[----:B------:R-:W-:Y:S02]  /*3e50*/  CS2R R10, SRZ ;  /* 0x00000000000a7805 */ /* 0x000fe4000001ff00 */
[----:B------:R-:W-:Y:S01]  /*3e60*/  CS2R R8, SRZ ;  /* 0x0000000000087805 */ /* 0x000fe2000001ff00 */
[----:B------:R-:W-:Y:S01]  /*3e70*/  UMOV UR4, 0x400 ;  /* 0x0000040000047882 */ /* 0x000fe20000000000 */
[----:B------:R-:W-:Y:S01]  /*3e80*/  UMOV UR5, URZ ;  /* 0x000000ff00057c82 */ /* 0x000fe20008000000 */
[----:B------:R-:W-:-:S12]  /*3e90*/  ULEA UR6, UR48, UR4, 0x18 ;  /* 0x0000000430067291 */ /* 0x000fd8000f8ec0ff */
.L_x_80:
[----:B------:R-:W-:Y:S02]  /*3ea0*/  LEA R2, R8, UR6, 0x3 ;  /* 0x0000000608027c11 */ /* 0x000fe4000f8e18ff */
[----:B------:R-:W-:-:S03]  /*3eb0*/  SHF.L.U32 R5, R9, 0x1f, RZ ;  /* 0x0000001f09057819 */ /* 0x000fc600000006ff */
[----:B------:R-:W-:Y:S01]  /*3ec0*/  VIADD R4, R2, 0x2a0 ;  /* 0x000002a002047836 */ /* 0x000fe20000000000 */
[----:B------:R-:W1:Y:S02]  /*3ed0*/  SYNCS.PHASECHK.TRANS64.TRYWAIT P0, [R2+URZ+0x290], R5 ;  /* 0x00029005020075a7 */ /* 0x000e6400080011ff */
[----:B-1----:R-:W-:Y:S05]  /*3ee0*/  @!P0 BRA `(.L_x_77) ;  /* 0x0000006c00a88947 */ /* 0x002fea0003800000 */
.L_x_219:
[----:B------:R-:W-:Y:S01]  /*3ef0*/  ULEA UR4, UR5, UR6, 0x3 ;  /* 0x0000000605047291 */ /* 0x000fe2000f8e18ff */
[----:B------:R-:W-:Y:S02]  /*3f00*/  PRMT R4, RZ, 0x654, R4 ;  /* 0x00000654ff047816 */ /* 0x000fe40000000004 */
[----:B-1----:R-:W-:Y:S01]  /*3f10*/  SHF.L.U32 R5, R12, 0x1f, RZ ;  /* 0x0000001f0c057819 */ /* 0x002fe200000006ff */
[----:B------:R-:W-:Y:S01]  /*3f20*/  UIADD3 UR7, UPT, UPT, UR4, 0x230, URZ ;  /* 0x0000023004077890 */ /* 0x000fe2000fffe0ff */
[----:B------:R1:W-:Y:S05]  /*3f30*/  SYNCS.ARRIVE.TRANS64.RED.A1T0 RZ, [R4+URZ], RZ ;  /* 0x000000ff04ff79a7 */ /* 0x0003ea00081004ff */
[----:B------:R-:W-:Y:S01]  /*3f40*/  IMAD.U32 R7, RZ, RZ, UR7 ;  /* 0x00000007ff077e24 */ /* 0x000fe2000f8e00ff */
[----:B------:R-:W2:Y:S04]  /*3f50*/  SYNCS.PHASECHK.TRANS64.TRYWAIT P0, [UR4+0x240], R5 ;  /* 0x00024005ff0075a7 */ /* 0x000ea80008001104 */
[----:B------:R-:W-:Y:S01]  /*3f60*/  PRMT R6, R0, 0x654, R7 ;  /* 0x0000065400067816 */ /* 0x000fe20000000007 */
[----:B-1----:R-:W-:Y:S01]  /*3f70*/  @!P2 IMAD.MOV.U32 R4, RZ, RZ, 0x10 ;  /* 0x00000010ff04a424 */ /* 0x002fe200078e00ff */
[----:B--2---:R-:W-:Y:S06]  /*3f80*/  @!P0 BRA `(.L_x_78) ;  /* 0x0000006c00948947 */ /* 0x004fec0003800000 */
.L_x_221:
[----:B------:R-:W-:Y:S01]  /*3f90*/  ULEA UR8, UR5, UR6, 0x4 ;  /* 0x0000000605087291 */ /* 0x000fe2000f8e20ff */
[----:B------:R-:W-:Y:S01]  /*3fa0*/  SEL R3, R6, R3, !P2 ;  /* 0x0000000306037207 */ /* 0x000fe20005000000 */
[----:B------:R-:W-:Y:S01]  /*3fb0*/  UIADD3 UR9, UPT, UPT, UR4, 0x230, URZ ;  /* 0x0000023004097890 */ /* 0x000fe2000fffe0ff */
[----:B-1----:R-:W-:Y:S01]  /*3fc0*/  LEA R2, R11, UR6, 0x3 ;  /* 0x000000060b027c11 */ /* 0x002fe2000f8e18ff */
[----:B------:R-:W-:Y:S01]  /*3fd0*/  UIADD3 UR8, UPT, UPT, UR8, 0x2c0, URZ ;  /* 0x000002c008087890 */ /* 0x000fe2000fffe0ff */
[----:B------:R-:W-:Y:S01]  /*3fe0*/  SHF.L.U32 R5, R10, 0x1f, RZ ;  /* 0x0000001f0a057819 */ /* 0x000fe200000006ff */
[----:B------:R1:W-:Y:S01]  /*3ff0*/  @!P2 SYNCS.ARRIVE.TRANS64.RED RZ, [R3+URZ], R4 ;  /* 0x0000000403ffa9a7 */ /* 0x0003e200080004ff */
[----:B------:R-:W-:Y:S01]  /*4000*/  UIADD3 UR4, UPT, UPT, UR5, 0x1, URZ ;  /* 0x0000000105047890 */ /* 0x000fe2000fffe0ff */
[----:B------:R-:W-:-:S03]  /*4010*/  VIADD R8, R8, 0x1 ;  /* 0x0000000108087836 */ /* 0x000fc60000000000 */
[----:B------:R-:W-:Y:S02]  /*4020*/  UISETP.NE.AND UP0, UPT, UR4, 0x2, UPT ;  /* 0x000000020400788c */ /* 0x000fe4000bf05270 */
[----:B------:R-:W-:Y:S06]  /*4030*/  UGETNEXTWORKID.BROADCAST [UR8], [UR9] ;  /* 0x00000000080073ca */ /* 0x000fec0008000100 */
[----:B------:R-:W-:Y:S01]  /*4040*/  USEL UR7, URZ, 0x1, UP0 ;  /* 0x00000001ff077887 */ /* 0x000fe20008000000 */
[----:B------:R-:W-:Y:S01]  /*4050*/  ISETP.NE.AND P0, PT, R8, 0x2, PT ;  /* 0x000000020800780c */ /* 0x000fe20003f05270 */
[----:B------:R-:W-:Y:S01]  /*4060*/  USEL UR5, UR4, URZ, UP0 ;  /* 0x000000ff04057287 */ /* 0x000fe20008000000 */
[----:B------:R-:W2:Y:S03]  /*4070*/  SYNCS.PHASECHK.TRANS64.TRYWAIT P1, [R2+URZ+0x230], R5 ;  /* 0x00023005020075a7 */ /* 0x000ea600080211ff */
[----:B------:R-:W-:Y:S01]  /*4080*/  LOP3.LUT R12, R12, UR7, RZ, 0x3c, !PT ;  /* 0x000000070c0c7c12 */ /* 0x000fe2000f8e3cff */
[----:B-12---:R-:W-:Y:S07]  /*4090*/  @!P1 BRA `(.L_x_79) ;  /* 0x0000006c00689947 */ /* 0x006fee0003800000 */
.L_x_222:
[C---:B------:R-:W-:Y:S01]  /*40a0*/  LEA R4, R11.reuse, UR6, 0x4 ;  /* 0x000000060b047c11 */ /* 0x040fe2000f8e20ff */
[----:B-1----:R-:W-:Y:S01]  /*40b0*/  VIADD R2, R2, 0x240 ;  /* 0x0000024002027836 */ /* 0x002fe20000000000 */
[----:B------:R-:W-:Y:S01]  /*40c0*/  SEL R8, R8, RZ, P0 ;  /* 0x000000ff08087207 */ /* 0x000fe20000000000 */
[----:B------:R-:W-:-:S03]  /*40d0*/  VIADD R11, R11, 0x1 ;  /* 0x000000010b0b7836 */ /* 0x000fc60000000000 */
[----:B------:R-:W1:Y:S01]  /*40e0*/  LDS.128 R4, [R4+0x2c0] ;  /* 0x0002c00004047984 */ /* 0x000e620000000c00 */
[----:B------:R-:W-:Y:S02]  /*40f0*/  PRMT R2, RZ, 0x654, R2 ;  /* 0x00000654ff027816 */ /* 0x000fe40000000002 */
[C---:B------:R-:W-:Y:S01]  /*4100*/  ISETP.NE.AND P1, PT, R11.reuse, 0x2, PT ;  /* 0x000000020b00780c */ /* 0x040fe20003f25270 */
[----:B------:R-:W-:Y:S01]  /*4110*/  @!PT LDS RZ, [RZ] ;  /* 0x00000000fffff984 */ /* 0x000fe20000000800 */
[----:B------:R-:W-:Y:S01]  /*4120*/  @!PT LDS RZ, [RZ] ;  /* 0x00000000fffff984 */ /* 0x000fe20000000800 */
[----:B------:R-:W-:Y:S01]  /*4130*/  @!PT LDS RZ, [RZ] ;  /* 0x00000000fffff984 */ /* 0x000fe20000000800 */
[----:B------:R-:W-:Y:S01]  /*4140*/  @!PT LDS RZ, [RZ] ;  /* 0x00000000fffff984 */ /* 0x000fe20000000800 */
[----:B------:R2:W-:Y:S06]  /*4150*/  MEMBAR.ALL.CTA ;  /* 0x0000000000007992 */ /* 0x0005ec0000008000 */
[----:B--2---:R-:W2:Y:S01]  /*4160*/  FENCE.VIEW.ASYNC.S ;  /* 0x00000000000073c6 */ /* 0x004ea20000000000 */
[----:B------:R-:W-:Y:S01]  /*4170*/  SEL R11, R11, RZ, P1 ;  /* 0x000000ff0b0b7207 */ /* 0x000fe20000800000 */
[----:B--2---:R2:W-:Y:S01]  /*4180*/  SYNCS.ARRIVE.TRANS64.RED.A1T0 RZ, [R2+URZ], RZ ;  /* 0x000000ff02ff79a7 */ /* 0x0045e200081004ff */
[----:B-1----:R-:W-:-:S02]  /*4190*/  LOP3.LUT P3, RZ, R6, 0x1, RZ, 0xc0, !PT ;  /* 0x0000000106ff7812 */ /* 0x002fc4000786c0ff */
[----:B------:R-:W-:-:S04]  /*41a0*/  SEL R5, RZ, 0x1, P1 ;  /* 0x00000001ff057807 */ /* 0x000fc80000800000 */
[----:B------:R-:W-:Y:S02]  /*41b0*/  LOP3.LUT R10, R10, R5, RZ, 0x3c, !PT ;  /* 0x000000050a0a7212 */ /* 0x000fe400078e3cff */
[----:B--2---:R-:W-:-:S04]  /*41c0*/  SEL R2, RZ, 0x1, P0 ;  /* 0x00000001ff027807 */ /* 0x004fc80000000000 */
[----:B------:R-:W-:Y:S01]  /*41d0*/  LOP3.LUT R9, R9, R2, RZ, 0x3c, !PT ;  /* 0x0000000209097212 */ /* 0x000fe200078e3cff */
[----:B------:R-:W-:Y:S06]  /*41e0*/  @P3 BRA `(.L_x_80) ;  /* 0xfffffffc002c3947 */ /* 0x000fec000383ffff */
[----:B------:R-:W-:Y:S01]  /*41f0*/  ULEA UR4, UR5, UR6, 0x3 ;  /* 0x0000000605047291 */ /* 0x000fe2000f8e18ff */
[----:B------:R-:W-:-:S08]  /*4200*/  SHF.L.U32 R3, R12, 0x1f, RZ ;  /* 0x0000001f0c037819 */ /* 0x000fd000000006ff */
[----:B------:R-:W1:Y:S02]  /*4210*/  SYNCS.PHASECHK.TRANS64 P0, [UR4+0x240], R3 ;  /* 0x00024003ff0075a7 */ /* 0x000e640008001004 */
[----:B-1----:R-:W-:Y:S05]  /*4220*/  @P0 BRA `(.L_x_81) ;  /* 0x0000000000080947 */ /* 0x002fea0003800000 */
[----:B------:R-:W1:Y:S02]  /*4230*/  SYNCS.PHASECHK.TRANS64.TRYWAIT P0, [UR4+0x240], R3 ;  /* 0x00024003ff0075a7 */ /* 0x000e640008001104 */
[----:B-1----:R-:W-:Y:S05]  /*4240*/  @!P0 BRA `(.L_x_82) ;  /* 0x0000006c00108947 */ /* 0x002fea0003800000 */
.L_x_81:
[----:B------:R-:W-:-:S04]  /*4250*/  UIADD3 UR7, UPT, UPT, UR5, 0x1, URZ ;  /* 0x0000000105077890 */ /* 0x000fc8000fffe0ff */
[----:B------:R-:W-:-:S04]  /*4260*/  UISETP.NE.AND UP0, UPT, UR7, 0x2, UPT ;  /* 0x000000020700788c */ /* 0x000fc8000bf05270 */
[----:B------:R-:W-:Y:S02]  /*4270*/  USEL UR8, URZ, 0x1, UP0 ;  /* 0x00000001ff087887 */ /* 0x000fe40008000000 */
[----:B------:R-:W-:-:S04]  /*4280*/  USEL UR7, UR7, URZ, UP0 ;  /* 0x000000ff07077287 */ /* 0x000fc80008000000 */
[----:B------:R-:W-:Y:S01]  /*4290*/  ULEA UR7, UR7, UR6, 0x3 ;  /* 0x0000000607077291 */ /* 0x000fe2000f8e18ff */
[----:B-1----:R-:W-:-:S04]  /*42a0*/  LOP3.LUT R3, R12, UR8, RZ, 0x3c, !PT ;  /* 0x000000080c037c12 */ /* 0x002fc8000f8e3cff */
[----:B------:R-:W-:-:S04]  /*42b0*/  SHF.L.U32 R0, R3, 0x1f, RZ ;  /* 0x0000001f03007819 */ /* 0x000fc800000006ff */
[----:B------:R-:W1:Y:S02]  /*42c0*/  SYNCS.PHASECHK.TRANS64 P0, [UR7+0x240], R0 ;  /* 0x00024000ff0075a7 */ /* 0x000e640008001007 */
[----:B-1----:R-:W-:Y:S05]  /*42d0*/  @P0 EXIT ;  /* 0x000000000000094d */ /* 0x002fea0003800000 */
[----:B------:R-:W-:Y:S02]  /*42e0*/  SHF.L.U32 R3, R3, 0x1f, RZ ;  /* 0x0000001f03037819 */ /* 0x000fe400000006ff */
[----:B------:R-:W-:-:S07]  /*42f0*/  MOV R0, UR7 ;  /* 0x0000000700007c02 */ /* 0x000fce0008000f00 */
.L_x_83:
[----:B-1----:R1:W2:Y:S02]  /*4300*/  SYNCS.PHASECHK.TRANS64.TRYWAIT P0, [R0+URZ+0x240], R3 ;  /* 0x00024003000075a7 */ /* 0x0022a400080011ff */
[----:B--2---:R-:W-:Y:S05]  /*4310*/  @!P0 NANOSLEEP.SYNCS 0x989680 ;  /* 0x009896800000895d */ /* 0x004fea0003900000 */
[----:B------:R-:W2:Y:S02]  /*4320*/  @!P0 SYNCS.PHASECHK.TRANS64 P0, [R0+URZ+0x240], R3 ;  /* 0x00024003000085a7 */ /* 0x000ea400080010ff */
[----:B--2---:R-:W-:Y:S05]  /*4330*/  @P0 EXIT ;  /* 0x000000000000094d */ /* 0x004fea0003800000 */
[----:B------:R-:W-:Y:S05]  /*4340*/  BRA `(.L_x_83) ;  /* 0xfffffffc00ec7947 */ /* 0x000fea000383ffff */
.L_x_76:
[----:B------:R-:W-:Y:S05]  /*4350*/  BRA.U UP4, `(.L_x_84) ;  /* 0x0000001104847547 */ /* 0x000fea000b800000 */
[----:B------:R-:W-:Y:S01]  /*4360*/  UMOV UR4, 0x40 ;  /* 0x0000004000047882 */ /* 0x000fe20000000000 */
[----:B------:R-:W-:Y:S01]  /*4370*/  NOP ;  /* 0x0000000000007918 */ /* 0x000fe20000000000 */
[----:B------:R-:W-:Y:S01]  /*4380*/  ULEA UR5, UR48, UR4, 0x18 ;  /* 0x0000000430057291 */ /* 0x000fe2000f8ec0ff */
[----:B------:R-:W-:Y:S02]  /*4390*/  UMOV UR6, 0x400 ;  /* 0x0000040000067882 */ /* 0x000fe40000000000 */
[----:B------:R-:W-:-:S06]  /*43a0*/  ULEA UR6, UR48, UR6, 0x18 ;  /* 0x0000000630067291 */ /* 0x000fcc000f8ec0ff */
[----:B------:R-:W1:Y:S02]  /*43b0*/  LDS.U8 R0, [UR5+0x1c] ;  /* 0x00001c05ff007984 */ /* 0x000e640008000000 */
[----:B-1----:R-:W-:-:S13]  /*43c0*/  ISETP.NE.AND P0, PT, R0, RZ, PT ;  /* 0x000000ff0000720c */ /* 0x002fda0003f05270 */
[----:B------:R-:W-:Y:S05]  /*43d0*/  @P0 BRA `(.L_x_85) ;  /* 0x0000000400080947 */ /* 0x000fea0003800000 */
[----:B------:R-:W-:Y:S02]  /*43e0*/  UISETP.NE.U32.AND UP1, UPT, UR29, 0x1, UPT ;  /* 0x000000011d00788c */ /* 0x000fe4000bf25070 */
[----:B------:R-:W-:-:S07]  /*43f0*/  UIADD3 UR7, UPT, UPT, UR5, 0x8, URZ ;  /* 0x0000000805077890 */ /* 0x000fce000fffe0ff */
[----:B------:R-:W-:Y:S05]  /*4400*/  BRA.U !UP1, `(.L_x_86) ;  /* 0x00000001099c7547 */ /* 0x000fea000b800000 */
[----:B------:R-:W-:Y:S01]  /*4410*/  ELECT P0, URZ, PT ;  /* 0x0000000000ff782f */ /* 0x000fe20003800000 */
[----:B------:R-:W-:-:S12]  /*4420*/  BSSY B0, `(.L_x_86) ;  /* 0x0000025000007945 */ /* 0x000fd80003800000 */
[----:B------:R-:W-:Y:S05]  /*4430*/  @!P0 BRA `(.L_x_87) ;  /* 0x00000000008c8947 */ /* 0x000fea0003800000 */
[----:B------:R-:W-:-:S05]  /*4440*/  UMOV UR4, 0x10 ;  /* 0x0000001000047882 */ /* 0x000fca0000000000 */
[----:B------:R-:W-:Y:S04]  /*4450*/  DEPBAR.LE SB1, 0x36 ;  /* 0x00009d800000791a */ /* 0x000fe80000000000 */
[----:B------:R-:W1:Y:S02]  /*4460*/  UTCATOMSWS.2CTA.FIND_AND_SET.ALIGN UP0, UR4, UR4 ;  /* 0x00000004000475e3 */ /* 0x000e640008200800 */
[----:B-1----:R-:W-:Y:S01]  /*4470*/  MOV R11, UR4 ;  /* 0x00000004000b7c02 */ /* 0x002fe20008000f00 */
[----:B------:R-:W-:Y:S06]  /*4480*/  BRA.U UP0, `(.L_x_88) ;  /* 0x0000000100187547 */ /* 0x000fec000b800000 */
.L_x_89:
[----:B------:R-:W-:Y:S05]  /*4490*/  NANOSLEEP 0x64 ;  /* 0x000000640000795d */ /* 0x000fea0003800000 */
[----:B------:R-:W-:-:S05]  /*44a0*/  UMOV UR4, 0x10 ;  /* 0x0000001000047882 */ /* 0x000fca0000000000 */
[----:B------:R-:W-:Y:S04]  /*44b0*/  DEPBAR.LE SB1, 0x36 ;  /* 0x00009d800000791a */ /* 0x000fe80000000000 */
[----:B------:R-:W1:Y:S02]  /*44c0*/  UTCATOMSWS.2CTA.FIND_AND_SET.ALIGN UP0, UR4, UR4 ;  /* 0x00000004000475e3 */ /* 0x000e640008200800 */
[----:B-1----:R-:W-:Y:S01]  /*44d0*/  MOV R11, UR4 ;  /* 0x00000004000b7c02 */ /* 0x002fe20008000f00 */
[----:B------:R-:W-:Y:S05]  /*44e0*/  BRA.U !UP0, `(.L_x_89) ;  /* 0xfffffffd08e87547 */ /* 0x000fea000b83ffff */
.L_x_88:
[----:B------:R-:W1:Y:S01]  /*44f0*/  LDS R7, [UR5+0x10] ;  /* 0x00001005ff077984 */ /* 0x000e620008000800 */
[----:B------:R-:W-:Y:S01]  /*4500*/  IMAD.U32 R5, RZ, RZ, UR6 ;  /* 0x00000006ff057e24 */ /* 0x000fe2000f8e00ff */
[----:B------:R-:W-:-:S03]  /*4510*/  MOV R4, UR30 ;  /* 0x0000001e00047c02 */ /* 0x000fc60008000f00 */
[----:B------:R-:W-:Y:S01]  /*4520*/  VIADD R5, R5, 0x2e0 ;  /* 0x000002e005057836 */ /* 0x000fe20000000000 */
[----:B-1----:R-:W-:-:S04]  /*4530*/  SHF.L.U32 R7, R7, 0x1f, RZ ;  /* 0x0000001f07077819 */ /* 0x002fc800000006ff */
[----:B------:R-:W1:Y:S02]  /*4540*/  SYNCS.PHASECHK.TRANS64.TRYWAIT P0, [UR5+0x8], R7 ;  /* 0x00000807ff0075a7 */ /* 0x000e640008001105 */
[----:B-1----:R-:W-:Y:S05]  /*4550*/  @P0 BRA `(.L_x_90) ;  /* 0x0000000000080947 */ /* 0x002fea0003800000 */
[----:B------:R-:W1:Y:S02]  /*4560*/  SYNCS.PHASECHK.TRANS64.TRYWAIT P0, [UR5+0x8], R7 ;  /* 0x00000807ff0075a7 */ /* 0x000e640008001105 */
[----:B-1----:R-:W-:Y:S05]  /*4570*/  @!P0 BRA `(.L_x_91) ;  /* 0x00000068005c8947 */ /* 0x002fea0003800000 */
.L_x_90:
[----:B-1----:R-:W-:Y:S01]  /*4580*/  HFMA2 R0, -RZ, RZ, 0, 5.9604644775390625e-08 ;  /* 0x00000001ff007431 */ /* 0x002fe200000001ff */
[----:B------:R-:W-:Y:S01]  /*4590*/  UPRMT UR4, UR30, 0x654, UR7 ;  /* 0x000006541e047896 */ /* 0x000fe20008000007 */
[----:B------:R-:W-:Y:S01]  /*45a0*/  IMAD.MOV.U32 R8, RZ, RZ, 0xffff ;  /* 0x0000ffffff087424 */ /* 0x000fe200078e00ff */
[----:B------:R-:W-:Y:S01]  /*45b0*/  PRMT R4, R4, 0x654, R5 ;  /* 0x0000065404047816 */ /* 0x000fe20000000005 */
[----:B------:R-:W-:Y:S02]  /*45c0*/  IMAD.MOV.U32 R6, RZ, RZ, 0x4 ;  /* 0x00000004ff067424 */ /* 0x000fe400078e00ff */
[----:B------:R-:W-:Y:S01]  /*45d0*/  IMAD.SHL.U32 R9, R11, 0x20, RZ ;  /* 0x000000200b097824 */ /* 0x000fe200078e00ff */
[----:B------:R-:W-:Y:S02]  /*45e0*/  MOV R5, UR4 ;  /* 0x0000000400057c02 */ /* 0x000fe40008000f00 */
[-C--:B------:R-:W-:Y:S01]  /*45f0*/  SHF.L.U32 R8, R8, R11.reuse, RZ ;  /* 0x0000000b08087219 */ /* 0x080fe200000006ff */
[----:B------:R1:W-:Y:S01]  /*4600*/  SYNCS.ARRIVE.TRANS64.RED RZ, [UR4], R6 ;  /* 0x00000006ffff79a7 */ /* 0x0003e20008000404 */
[----:B------:R-:W-:Y:S01]  /*4610*/  SHF.L.U32 R7, R0, R11, RZ ;  /* 0x0000000b00077219 */ /* 0x000fe200000006ff */
[----:B------:R1:W-:Y:S04]  /*4620*/  STS [UR6+0x2e0], R9 ;  /* 0x0002e009ff007988 */ /* 0x0003e80008000806 */
[----:B------:R1:W-:Y:S04]  /*4630*/  STAS [R4.64], R11 ;  /* 0x0000000b04007dbd */ /* 0x0003e8000c0008ff */
[----:B------:R1:W-:Y:S04]  /*4640*/  ATOMS.OR RZ, [UR5+0x14], R8 ;  /* 0x00001408ffff798c */ /* 0x0003e8000b000005 */
[----:B------:R1:W-:Y:S04]  /*4650*/  ATOMS.OR RZ, [UR5+0x18], R7 ;  /* 0x00001807ffff798c */ /* 0x0003e8000b000005 */
[----:B------:R1:W-:Y:S02]  /*4660*/  ATOMS.XOR RZ, [UR5+0x10], R0 ;  /* 0x00001000ffff798c */ /* 0x0003e4000b800005 */
.L_x_87:
[----:B------:R-:W-:Y:S05]  /*4670*/  BSYNC B0 ;  /* 0x0000000000007941 */ /* 0x000fea0003800000 */
.L_x_86:
[----:B------:R-:W-:Y:S05]  /*4680*/  BRA.U UP1, `(.L_x_92) ;  /* 0x00000001016c7547 */ /* 0x000fea000b800000 */
[----:B------:R-:W-:-:S03]  /*4690*/  UMOV UR4, 0xffffffff ;  /* 0xffffffff00047882 */ /* 0x000fc60000000000 */
[----:B------:R-:W-:Y:S05]  /*46a0*/  BRA.DIV UR4, `(.L_x_93) ;  /* 0x0000006a04287947 */ /* 0x000fea000b800000 */
[----:B------:R-:W-:-:S13]  /*46b0*/  ELECT P0, URZ, PT ;  /* 0x0000000000ff782f */ /* 0x000fda0003800000 */
.L_x_226:
[----:B------:R-:W-:Y:S05]  /*46c0*/  @!P0 BRA `(.L_x_92) ;  /* 0x00000000005c8947 */ /* 0x000fea0003800000 */
[----:B-1----:R-:W1:Y:S02]  /*46d0*/  LDS R5, [UR5+0x10] ;  /* 0x00001005ff057984 */ /* 0x002e640008000800 */
[----:B-1----:R-:W-:-:S04]  /*46e0*/  SHF.L.U32 R5, R5, 0x1f, RZ ;  /* 0x0000001f05057819 */ /* 0x002fc800000006ff */
[----:B------:R-:W1:Y:S02]  /*46f0*/  SYNCS.PHASECHK.TRANS64.TRYWAIT P0, [UR5+0x8], R5 ;  /* 0x00000805ff0075a7 */ /* 0x000e640008001105 */
[----:B-1----:R-:W-:Y:S05]  /*4700*/  @P0 BRA `(.L_x_94) ;  /* 0x0000000000080947 */ /* 0x002fea0003800000 */
[----:B------:R-:W1:Y:S02]  /*4710*/  SYNCS.PHASECHK.TRANS64.TRYWAIT P0, [UR5+0x8], R5 ;  /* 0x00000805ff0075a7 */ /* 0x000e640008001105 */
[----:B-1----:R-:W-:Y:S05]  /*4720*/  @!P0 BRA `(.L_x_95) ;  /* 0x00000068002c8947 */ /* 0x002fea0003800000 */
.L_x_94:
[----:B------:R-:W2:Y:S01]  /*4730*/  LDS R7, [UR6+0x2e0] ;  /* 0x0002e006ff077984 */ /* 0x000ea20008000800 */
[----:B-1----:R-:W-:Y:S02]  /*4740*/  HFMA2 R0, -RZ, RZ, 0, 5.9604644775390625e-08 ;  /* 0x00000001ff007431 */ /* 0x002fe400000001ff */
[----:B------:R-:W-:Y:S01]  /*4750*/  IMAD.MOV.U32 R4, RZ, RZ, 0xffff ;  /* 0x0000ffffff047424 */ /* 0x000fe200078e00ff */
[----:B------:R-:W-:Y:S01]  /*4760*/  UPRMT UR4, UR30, 0x654, UR7 ;  /* 0x000006541e047896 */ /* 0x000fe20008000007 */
[----:B--2---:R-:W-:-:S03]  /*4770*/  IMAD.SHL.U32 R5, R7, 0x20, RZ ;  /* 0x0000002007057824 */ /* 0x004fc600078e00ff */
[-C--:B------:R-:W-:Y:S02]  /*4780*/  SHF.L.U32 R4, R4, R7.reuse, RZ ;  /* 0x0000000704047219 */ /* 0x080fe400000006ff */
[----:B------:R-:W-:Y:S01]  /*4790*/  SHF.L.U32 R7, R0, R7, RZ ;  /* 0x0000000700077219 */ /* 0x000fe200000006ff */
[----:B------:R2:W-:Y:S04]  /*47a0*/  STS [UR6+0x2e0], R5 ;  /* 0x0002e005ff007988 */ /* 0x0005e80008000806 */
[----:B------:R2:W-:Y:S04]  /*47b0*/  ATOMS.OR RZ, [UR5+0x14], R4 ;  /* 0x00001404ffff798c */ /* 0x0005e8000b000005 */
[----:B------:R2:W-:Y:S01]  /*47c0*/  ATOMS.OR RZ, [UR5+0x18], R7 ;  /* 0x00001807ffff798c */ /* 0x0005e2000b000005 */
[----:B------:R-:W-:Y:S03]  /*47d0*/  SYNCS.ARRIVE.TRANS64.RED.A1T0 RZ, [UR4], RZ ;  /* 0x000000ffffff79a7 */ /* 0x000fe60008100404 */
[----:B------:R2:W-:Y:S01]  /*47e0*/  ATOMS.XOR RZ, [UR5+0x10], R0 ;  /* 0x00001000ffff798c */ /* 0x0005e2000b800005 */
[----:B------:R-:W-:Y:S05]  /*47f0*/  BRA `(.L_x_92) ;  /* 0x0000000000107947 */ /* 0x000fea0003800000 */
.L_x_85:
[----:B------:R-:W-:Y:S02]  /*4800*/  MOV R0, 0xffffffff ;  /* 0xffffffff00007802 */ /* 0x000fe40000000f00 */
[----:B------:R-:W-:-:S03]  /*4810*/  MOV R4, 0x4840 ;  /* 0x0000484000047802 */ /* 0x000fc60000000f00 */
[----:B------:R1:W-:Y:S04]  /*4820*/  STS [UR6+0x2e0], R0 ;  /* 0x0002e000ff007988 */ /* 0x0003e80008000806 */
[----:B-1---5:R-:W-:Y:S05]  /*4830*/  CALL.REL.NOINC `($__internal_1_$__cuda_sm10x_tcgen05_guardrail_trap_phase_invalid_during_alloc) ;  /* 0x0000006c00747944 */ /* 0x022fea0003c00000 */
.L_x_92:
[----:B------:R-:W-:Y:S05]  /*4840*/  WARPSYNC.ALL ;  /* 0x0000000000007948 */ /* 0x000fea0003800000 */
[----:B------:R-:W3:Y:S01]  /*4850*/  S2UR UR4, SR_CgaCtaId ;  /* 0x00000000000479c3 */ /* 0x000ee20000008800 */
[----:B------:R-:W-:Y:S01]  /*4860*/  UMOV UR13, 0x400 ;  /* 0x00000400000d7882 */ /* 0x000fe20000000000 */
[----:B------:R-:W-:-:S06]  /*4870*/  NOP ;  /* 0x0000000000007918 */ /* 0x000fcc0000000000 */
[----:B------:R-:W-:Y:S06]  /*4880*/  BAR.ARV 0x6, 0xa0 ;  /* 0x0182800000007b1d */ /* 0x000fec0000002000 */
[----:B------:R-:W4:Y:S01]  /*4890*/  LDCU UR6, c[0x0][0x38c] ;  /* 0x00007180ff0677ac */ /* 0x000f220008000800 */
[----:B------:R-:W-:Y:S01]  /*48a0*/  LOP3.LUT R3, R3, 0xffff, RZ, 0xc0, !PT ;  /* 0x0000ffff03037812 */ /* 0x000fe200078ec0ff */
[----:B-1----:R-:W-:Y:S01]  /*48b0*/  IMAD.MOV.U32 R9, RZ, RZ, 0x1 ;  /* 0x00000001ff097424 */ /* 0x002fe200078e00ff */
[----:B------:R-:W-:Y:S01]  /*48c0*/  LOP3.LUT R2, R2, 0xffff, RZ, 0xc0, !PT ;  /* 0x0000ffff02027812 */ /* 0x000fe200078ec0ff */
[----:B------:R-:W-:Y:S01]  /*48d0*/  IMAD.MOV.U32 R8, RZ, RZ, RZ ;  /* 0x000000ffff087224 */ /* 0x000fe200078e00ff */
[----:B------:R-:W-:Y:S01]  /*48e0*/  R2UR UR16, R3 ;  /* 0x00000000031072ca */ /* 0x000fe200000e0000 */
[----:B------:R-:W-:Y:S01]  /*48f0*/  UMOV UR20, URZ ;  /* 0x000000ff00147c82 */ /* 0x000fe20008000000 */
[----:B------:R-:W-:-:S02]  /*4900*/  R2UR UR24, R2 ;  /* 0x00000000021872ca */ /* 0x000fc400000e0000 */
[----:B------:R-:W-:Y:S01]  /*4910*/  CS2R R2, SRZ ;  /* 0x0000000000027805 */ /* 0x000fe2000001ff00 */
[----:B------:R-:W-:Y:S01]  /*4920*/  UMOV UR10, URZ ;  /* 0x000000ff000a7c82 */ /* 0x000fe20008000000 */
[----:B---3--:R-:W-:Y:S02]  /*4930*/  ULEA UR13, UR4, UR13, 0x18 ;  /* 0x0000000d040d7291 */ /* 0x008fe4000f8ec0ff */
[----:B------:R-:W-:Y:S02]  /*4940*/  UISETP.NE.AND UP3, UPT, UR29, URZ, UPT ;  /* 0x000000ff1d00728c */ /* 0x000fe4000bf65270 */
[----:B------:R-:W-:Y:S02]  /*4950*/  UIADD3 UR5, UPT, UPT, UR13, 0x8600, URZ ;  /* 0x000086000d057890 */ /* 0x000fe4000fffe0ff */
[----:B------:R-:W-:Y:S02]  /*4960*/  UIADD3 UR4, UPT, UPT, UR13, 0x28600, URZ ;  /* 0x000286000d047890 */ /* 0x000fe4000fffe0ff */
[----:B----4-:R-:W-:Y:S01]  /*4970*/  UIADD3 UR6, UPT, UPT, UR6, 0x1f, URZ ;  /* 0x0000001f06067890 */ /* 0x010fe2000fffe0ff */
[----:B--2---:R-:W1:Y:S01]  /*4980*/  LDS R0, [UR13+0x2e0] ;  /* 0x0002e00dff007984 */ /* 0x004e620008000800 */
[----:B------:R-:W-:-:S02]  /*4990*/  USHF.R.U32.HI UR5, URZ, 0x4, UR5 ;  /* 0x00000004ff057899 */ /* 0x000fc40008011605 */
[----:B------:R-:W-:Y:S02]  /*49a0*/  USHF.R.S32.HI UR21, URZ, 0x1f, UR6 ;  /* 0x0000001fff157899 */ /* 0x000fe40008011406 */
[----:B------:R-:W-:Y:S02]  /*49b0*/  USHF.R.U32.HI UR4, URZ, 0x4, UR4 ;  /* 0x00000004ff047899 */ /* 0x000fe40008011604 */
[----:B------:R-:W-:Y:S02]  /*49c0*/  ULEA.HI UR21, UR21, UR6, URZ, 0x5 ;  /* 0x0000000615157291 */ /* 0x000fe4000f8f28ff */
[----:B------:R-:W-:Y:S02]  /*49d0*/  ULOP3.LUT UR5, UR5, 0x3fff, URZ, 0xc0, !UPT ;  /* 0x00003fff05057892 */ /* 0x000fe4000f8ec0ff */
[----:B------:R-:W-:Y:S02]  /*49e0*/  USHF.R.S32.HI UR21, URZ, 0x5, UR21 ;  /* 0x00000005ff157899 */ /* 0x000fe40008011415 */
[----:B------:R-:W-:-:S02]  /*49f0*/  ULOP3.LUT UR18, UR4, 0x3fff, URZ, 0xc0, !UPT ;  /* 0x00003fff04127892 */ /* 0x000fc4000f8ec0ff */
[----:B------:R-:W-:Y:S02]  /*4a00*/  UISETP.LT.AND UP0, UPT, UR21, 0x1, UPT ;  /* 0x000000011500788c */ /* 0x000fe4000bf01270 */
[----:B------:R-:W-:Y:S02]  /*4a10*/  ULOP3.LUT UR17, UR5, 0x10000, URZ, 0xfc, !UPT ;  /* 0x0001000005117892 */ /* 0x000fe4000f8efcff */
[----:B------:R-:W-:Y:S02]  /*4a20*/  ULOP3.LUT UR18, UR18, 0x10000, URZ, 0xfc, !UPT ;  /* 0x0001000012127892 */ /* 0x000fe4000f8efcff */
[----:B------:R-:W-:Y:S01]  /*4a30*/  USEL UR25, UR21, 0x1, !UP0 ;  /* 0x0000000115197887 */ /* 0x000fe2000c000000 */
[----:B------:R-:W-:Y:S01]  /*4a40*/  UMOV UR11, URZ ;  /* 0x000000ff000b7c82 */ /* 0x000fe20008000000 */
[----:B------:R-:W-:Y:S01]  /*4a50*/  UMOV UR22, 0x0 ;  /* 0x0000000000167882 */ /* 0x000fe20000000000 */
[----:B------:R-:W-:Y:S01]  /*4a60*/  UMOV UR23, 0x10200010 ;  /* 0x1020001000177882 */ /* 0x000fe20000000000 */
[----:B-1----:R-:W-:-:S15]  /*4a70*/  R2UR UR26, R0 ;  /* 0x00000000001a72ca */ /* 0x002fde00000e0000 */
.L_x_103:
[C---:B------:R-:W-:Y:S02]  /*4a80*/  LEA R0, R8.reuse, UR13, 0x3 ;  /* 0x0000000d08007c11 */ /* 0x040fe4000f8e18ff */
[----:B------:R-:W-:Y:S02]  /*4a90*/  SHF.L.U32 R5, R3, 0x1f, RZ ;  /* 0x0000001f03057819 */ /* 0x000fe400000006ff */
[----:B------:R-:W-:Y:S02]  /*4aa0*/  LEA R4, R8, UR13, 0x4 ;  /* 0x0000000d08047c11 */ /* 0x000fe4000f8e20ff */
[----:B------:R-:W1:Y:S02]  /*4ab0*/  SYNCS.PHASECHK.TRANS64.TRYWAIT P0, [R0+URZ+0x230], R5 ;  /* 0x00023005000075a7 */ /* 0x000e6400080011ff */
[----:B-1-3--:R-:W-:Y:S05]  /*4ac0*/  @!P0 BRA `(.L_x_96) ;  /* 0x00000064005c8947 */ /* 0x00afea0003800000 */
.L_x_227:
[----:B-1----:R-:W1:Y:S01]  /*4ad0*/  LDS.128 R4, [R4+0x2c0] ;  /* 0x0002c00004047984 */ /* 0x002e620000000c00 */
[----:B------:R-:W-:Y:S02]  /*4ae0*/  VIADD R0, R0, 0x240 ;  /* 0x0000024000007836 */ /* 0x000fe40000000000 */
[----:B------:R-:W-:Y:S01]  /*4af0*/  VIADD R8, R8, 0x1 ;  /* 0x0000000108087836 */ /* 0x000fe20000000000 */
[----:B------:R-:W-:Y:S01]  /*4b00*/  @!PT LDS RZ, [RZ] ;  /* 0x00000000fffff984 */ /* 0x000fe20000000800 */
[----:B------:R-:W-:Y:S01]  /*4b10*/  @!PT LDS RZ, [RZ] ;  /* 0x00000000fffff984 */ /* 0x000fe20000000800 */
[----:B------:R-:W-:Y:S01]  /*4b20*/  @!PT LDS RZ, [RZ] ;  /* 0x00000000fffff984 */ /* 0x000fe20000000800 */
[----:B------:R-:W-:Y:S01]  /*4b30*/  @!PT LDS RZ, [RZ] ;  /* 0x00000000fffff984 */ /* 0x000fe20000000800 */
[----:B------:R2:W-:Y:S06]  /*4b40*/  MEMBAR.ALL.CTA ;  /* 0x0000000000007992 */ /* 0x0005ec0000008000 */
[----:B--2---:R-:W2:Y:S01]  /*4b50*/  FENCE.VIEW.ASYNC.S ;  /* 0x00000000000073c6 */ /* 0x004ea20000000000 */
[----:B------:R-:W-:-:S04]  /*4b60*/  PRMT R0, RZ, 0x654, R0 ;  /* 0x00000654ff007816 */ /* 0x000fc80000000000 */
[----:B--2---:R2:W-:Y:S01]  /*4b70*/  SYNCS.ARRIVE.TRANS64.RED.A1T0 RZ, [R0+URZ], RZ ;  /* 0x000000ff00ff79a7 */ /* 0x0045e200081004ff */
[----:B-1----:R-:W-:Y:S01]  /*4b80*/  LOP3.LUT P1, RZ, R6, 0x1, RZ, 0xc0, !PT ;  /* 0x0000000106ff7812 */ /* 0x002fe2000782c0ff */
[----:B--2---:R-:W-:-:S12]  /*4b90*/  BRA.U UP3, `(.L_x_97) ;  /* 0x0000000103cc7547 */ /* 0x004fd8000b800000 */
[----:B------:R-:W1:Y:S01]  /*4ba0*/  LDCU UR4, c[0x0][0x38c] ;  /* 0x00007180ff0477ac */ /* 0x000e620008000800 */
[----:B------:R-:W-:Y:S02]  /*4bb0*/  PLOP3.LUT P2, PT, PT, PT, PT, 0x80, 0x8 ;  /* 0x000000000008781c */ /* 0x000fe40003f4f070 */
[----:B------:R-:W-:Y:S01]  /*4bc0*/  SHF.L.U32 R5, R9, 0x1f, RZ ;  /* 0x0000001f09057819 */ /* 0x000fe200000006ff */
[----:B------:R-:W-:Y:S02]  /*4bd0*/  ULEA UR19, UR20, UR13, 0x3 ;  /* 0x0000000d14137291 */ /* 0x000fe4000f8e18ff */
[----:B-1----:R-:W-:-:S06]  /*4be0*/  UISETP.GE.AND UP0, UPT, UR4, 0x1, UPT ;  /* 0x000000010400788c */ /* 0x002fcc000bf06270 */
[----:B------:R-:W-:-:S05]  /*4bf0*/  PLOP3.LUT P0, PT, PT, PT, UP0, 0x80, 0x8 ;  /* 0x000000000008781c */ /* 0x000fca0003f0f008 */
[----:B------:R-:W-:-:S08]  /*4c00*/  @UP0 ULEA UR4, UR10, UR13, 0x3 ;  /* 0x0000000d0a040291 */ /* 0x000fd0000f8e18ff */
[----:B------:R-:W-:-:S04]  /*4c10*/  @P0 SHF.L.U32 R0, R2, 0x1f, RZ ;  /* 0x0000001f02000819 */ /* 0x000fc800000006ff */
[----:B------:R1:W2:Y:S01]  /*4c20*/  @P0 SYNCS.PHASECHK.TRANS64.TRYWAIT P2, [UR4], R0 ;  /* 0x00000000ff0005a7 */ /* 0x0002a20008041104 */
[----:B------:R-:W3:Y:S02]  /*4c30*/  SYNCS.PHASECHK.TRANS64.TRYWAIT P0, [UR19+0x270], R5 ;  /* 0x00027005ff0075a7 */ /* 0x000ee40008001113 */
[----:B-123--:R-:W-:Y:S05]  /*4c40*/  @!P0 BRA `(.L_x_98) ;  /* 0x0000006400108947 */ /* 0x00efea0003800000 */
.L_x_229:
[----:B------:R-:W-:Y:S01]  /*4c50*/  UMOV UR14, UR11 ;  /* 0x0000000b000e7c82 */ /* 0x000fe20008000000 */
[----:B------:R-:W-:Y:S05]  /*4c60*/  BRA.U !UP0, `(.L_x_99) ;  /* 0x0000000108887547 */ /* 0x000fea000b800000 */
[----:B------:R-:W-:Y:S02]  /*4c70*/  UIADD3 UR14, UPT, UPT, UR25, UR11, URZ ;  /* 0x0000000b190e7290 */ /* 0x000fe4000fffe0ff */
[----:B------:R-:W-:Y:S02]  /*4c80*/  ULEA UR15, UR20, UR26, 0x7 ;  /* 0x0000001a140f7291 */ /* 0x000fe4000f8e38ff */
[----:B------:R-:W-:Y:S01]  /*4c90*/  UPLOP3.LUT UP2, UPT, UPT, UPT, UPT, 0x40, 0x4 ;  /* 0x000000000004789c */ /* 0x000fe20003f4e870 */
[----:B------:R-:W-:Y:S01]  /*4ca0*/  UMOV UR12, UR21 ;  /* 0x00000015000c7c82 */ /* 0x000fe20008000000 */
[----:B------:R-:W-:-:S09]  /*4cb0*/  UMOV UR5, UR10 ;  /* 0x0000000a00057c82 */ /* 0x000fd20008000000 */
.L_x_102:
[----:B--2---:R-:W-:Y:S01]  /*4cc0*/  ULEA UR6, UR5, UR13, 0x3 ;  /* 0x0000000d05067291 */ /* 0x004fe2000f8e18ff */
[----:B---3--:R-:W-:Y:S11]  /*4cd0*/  @P2 BRA `(.L_x_100) ;  /* 0x00000000000c2947 */ /* 0x008ff60003800000 */
[----:B-1----:R-:W-:Y:S04]  /*4ce0*/  SHF.L.U32 R5, R2, 0x1f, RZ ;  /* 0x0000001f02057819 */ /* 0x002fe800000006ff */
[----:B------:R-:W1:Y:S02]  /*4cf0*/  SYNCS.PHASECHK.TRANS64.TRYWAIT P0, [UR6], R5 ;  /* 0x00000005ff0075a7 */ /* 0x000e640008001106 */
[----:B-1----:R-:W-:Y:S05]  /*4d00*/  @!P0 BRA `(.L_x_101) ;  /* 0x0000006000f88947 */ /* 0x002fea0003800000 */
.L_x_100:
[----:B------:R-:W-:Y:S01]  /*4d10*/  UISETP.NE.AND UP0, UPT, UR12, 0x1, UPT ;  /* 0x000000010c00788c */ /* 0x000fe2000bf05270 */
[----:B------:R-:W-:Y:S01]  /*4d20*/  PLOP3.LUT P2, PT, PT, PT, PT, 0x80, 0x8 ;  /* 0x000000000008781c */ /* 0x000fe20003f4f070 */
[----:B------:R-:W-:Y:S02]  /*4d30*/  UIADD3 UR4, UPT, UPT, UR5, 0x1, URZ ;  /* 0x0000000105047890 */ /* 0x000fe4000fffe0ff */
[----:B------:R-:W-:Y:S02]  /*4d40*/  ULEA UR8, UR5, UR18, 0x7 ;  /* 0x0000001205087291 */ /* 0x000fe4000f8e38ff */
[----:B------:R-:W-:Y:S01]  /*4d50*/  UISETP.NE.AND UP1, UPT, UR4, 0x20, UPT ;  /* 0x000000200400788c */ /* 0x000fe2000bf25270 */
[----:B------:R-:W-:Y:S01]  /*4d60*/  PLOP3.LUT P0, PT, PT, PT, UP0, 0x80, 0x8 ;  /* 0x000000000008781c */ /* 0x000fe20003f0f008 */
[----:B------:R-:W-:Y:S02]  /*4d70*/  UIADD3 UR11, UPT, UPT, UR11, 0x1, URZ ;  /* 0x000000010b0b7890 */ /* 0x000fe4000fffe0ff */
[----:B------:R-:W-:Y:S02]  /*4d80*/  USEL UR7, URZ, 0x1, UP1 ;  /* 0x00000001ff077887 */ /* 0x000fe40008800000 */
[----:B------:R-:W-:Y:S01]  /*4d90*/  USEL UR10, UR4, URZ, UP1 ;  /* 0x000000ff040a7287 */ /* 0x000fe20008800000 */
[----:B------:R-:W-:Y:S01]  /*4da0*/  UMOV UR9, 0xc0004010 ;  /* 0xc000401000097882 */ /* 0x000fe20000000000 */
[----:B------:R-:W-:Y:S02]  /*4db0*/  UIADD3 UR12, UPT, UPT, UR12, -0x1, URZ ;  /* 0xffffffff0c0c7890 */ /* 0x000fe4000fffe0ff */
[----:B------:R-:W-:Y:S01]  /*4dc0*/  LOP3.LUT R2, R2, UR7, RZ, 0x3c, !PT ;  /* 0x0000000702027c12 */ /* 0x000fe2000f8e3cff */
[----:B------:R-:W-:Y:S01]  /*4dd0*/  @UP0 ULEA UR4, UR10, UR13, 0x3 ;  /* 0x0000000d0a040291 */ /* 0x000fe2000f8e18ff */
[----:B------:R-:W-:Y:S02]  /*4de0*/  UMOV UR7, 0xc0004010 ;  /* 0xc000401000077882 */ /* 0x000fe40000000000 */
[----:B-1----:R-:W-:Y:S01]  /*4df0*/  @P0 SHF.L.U32 R0, R2, 0x1f, RZ ;  /* 0x0000001f02000819 */ /* 0x002fe200000006ff */
[----:B------:R-:W-:Y:S05]  /*4e00*/  UISETP.NE.AND UP0, UPT, UR11, UR14, UPT ;  /* 0x0000000e0b00728c */ /* 0x000fea000bf05270 */
[----:B------:R2:W3:Y:S01]  /*4e10*/  @P0 SYNCS.PHASECHK.TRANS64.TRYWAIT P2, [UR4], R0 ;  /* 0x00000000ff0005a7 */ /* 0x0004e20008041104 */
[----:B------:R-:W-:Y:S02]  /*4e20*/  UIADD3 UR4, UPT, UPT, UR6, 0x100, URZ ;  /* 0x0000010006047890 */ /* 0x000fe4000fffe0ff */
[----:B------:R-:W-:Y:S03]  /*4e30*/  ULEA UR6, UR5, UR17, 0x8 ;  /* 0x0000001105067291 */ /* 0x000fe6000f8e40ff */
[----:B------:R-:W-:Y:S06]  /*4e40*/  UMOV UR5, UR10 ;  /* 0x0000000a00057c82 */ /* 0x000fec0008000000 */
[----:B------:R2:W-:Y:S01]  /*4e50*/  UTCQMMA.2CTA gdesc[UR6], gdesc[UR8], tmem[UR15], tmem[UR22], idesc[UR23], UP2 ;  /* 0x00ff1608060075ea */ /* 0x0005e2000920030f */
[----:B------:R-:W-:Y:S01]  /*4e60*/  UPLOP3.LUT UP2, UPT, UPT, UPT, UPT, 0x80, 0x8 ;  /* 0x000000000008789c */ /* 0x000fe20003f4f070 */
[----:B------:R2:W-:Y:S01]  /*4e70*/  UTCBAR.2CTA.MULTICAST [UR4], URZ, UR16 ;  /* 0x000000ff040073e9 */ /* 0x0005e20008200810 */
[----:B------:R-:W-:Y:S09]  /*4e80*/  BRA.U UP0, `(.L_x_102) ;  /* 0xfffffffd008c7547 */ /* 0x000ff2000b83ffff */
.L_x_99:
[----:B--2---:R-:W-:Y:S01]  /*4e90*/  UIADD3 UR4, UPT, UPT, UR19, 0x250, URZ ;  /* 0x0000025013047890 */ /* 0x004fe2000fffe0ff */
[----:B------:R-:W-:-:S08]  /*4ea0*/  UMOV UR11, UR14 ;  /* 0x0000000e000b7c82 */ /* 0x000fd00008000000 */
[----:B------:R2:W-:Y:S01]  /*4eb0*/  UTCBAR.2CTA.MULTICAST [UR4], URZ, UR24 ;  /* 0x000000ff040073e9 */ /* 0x0005e20008200818 */
[----:B------:R-:W-:Y:S02]  /*4ec0*/  NOP ;  /* 0x0000000000007918 */ /* 0x000fe40000000000 */
.L_x_97:
[----:B--2---:R-:W-:Y:S01]  /*4ed0*/  UIADD3 UR4, UPT, UPT, UR20, 0x1, URZ ;  /* 0x0000000114047890 */ /* 0x004fe2000fffe0ff */
[----:B------:R-:W-:-:S03]  /*4ee0*/  ISETP.NE.AND P0, PT, R8, 0x2, PT ;  /* 0x000000020800780c */ /* 0x000fc60003f05270 */
[----:B------:R-:W-:Y:S01]  /*4ef0*/  UISETP.NE.AND UP0, UPT, UR4, 0x4, UPT ;  /* 0x000000040400788c */ /* 0x000fe2000bf05270 */
[----:B-1----:R-:W-:Y:S02]  /*4f00*/  SEL R0, RZ, 0x1, P0 ;  /* 0x00000001ff007807 */ /* 0x002fe40000000000 */
[----:B------:R-:W-:Y:S01]  /*4f10*/  SEL R8, R8, RZ, P0 ;  /* 0x000000ff08087207 */ /* 0x000fe20000000000 */
[----:B------:R-:W-:Y:S01]  /*4f20*/  USEL UR5, URZ, 0x1, UP0 ;  /* 0x00000001ff057887 */ /* 0x000fe20008000000 */
[----:B------:R-:W-:Y:S01]  /*4f30*/  LOP3.LUT R3, R3, R0, RZ, 0x3c, !PT ;  /* 0x0000000003037212 */ /* 0x000fe200078e3cff */
[----:B------:R-:W-:-:S04]  /*4f40*/  USEL UR20, UR4, URZ, UP0 ;  /* 0x000000ff04147287 */ /* 0x000fc80008000000 */
[----:B------:R-:W-:Y:S01]  /*4f50*/  LOP3.LUT R9, R9, UR5, RZ, 0x3c, !PT ;  /* 0x0000000509097c12 */ /* 0x000fe2000f8e3cff */
[----:B------:R-:W-:Y:S07]  /*4f60*/  @P1 BRA `(.L_x_103) ;  /* 0xfffffff800c41947 */ /* 0x000fee000383ffff */
[----:B------:R-:W1:Y:S01]  /*4f70*/  S2UR UR8, SR_CgaCtaId ;  /* 0x00000000000879c3 */ /* 0x000e620000008800 */
[----:B------:R-:W-:Y:S01]  /*4f80*/  ELECT P0, URZ, PT ;  /* 0x0000000000ff782f */ /* 0x000fe20003800000 */
[----:B------:R-:W-:Y:S01]  /*4f90*/  HFMA2 R0, -RZ, RZ, 0, 5.9604644775390625e-08 ;  /* 0x00000001ff007431 */ /* 0x000fe200000001ff */
[----:B------:R-:W-:-:S05]  /*4fa0*/  UMOV UR4, 0x40 ;  /* 0x0000004000047882 */ /* 0x000fca0000000000 */
[----:B------:R-:W-:Y:S01]  /*4fb0*/  UVIRTCOUNT.DEALLOC.SMPOOL 0x80 ;  /* 0x000000800000784c */ /* 0x000fe20000000000 */
[----:B------:R-:W-:Y:S02]  /*4fc0*/  UISETP.NE.AND UP1, UPT, UR29, URZ, UPT ;  /* 0x000000ff1d00728c */ /* 0x000fe4000bf25270 */
[----:B-1----:R-:W-:-:S09]  /*4fd0*/  ULEA UR8, UR8, UR4, 0x18 ;  /* 0x0000000408087291 */ /* 0x002fd2000f8ec0ff */
[----:B------:R1:W-:Y:S01]  /*4fe0*/  @P0 STS.U8 [UR8+0x1c], R0 ;  /* 0x00001c00ff000988 */ /* 0x0003e20008000008 */
[----:B------:R-:W-:Y:S05]  /*4ff0*/  BRA.U UP1, `(.L_x_104) ;  /* 0x0000000101a07547 */ /* 0x000fea000b800000 */
[----:B------:R-:W-:Y:S01]  /*5000*/  UIADD3 UR7, UPT, UPT, UR13, 0x270, URZ ;  /* 0x000002700d077890 */ /* 0x000fe2000fffe0ff */
[----:B------:R-:W-:-:S03]  /*5010*/  SHF.L.U32 R3, R9, 0x1f, RZ ;  /* 0x0000001f09037819 */ /* 0x000fc600000006ff */
[----:B------:R-:W-:-:S09]  /*5020*/  ULEA UR4, UR20, UR7, 0x3 ;  /* 0x0000000714047291 */ /* 0x000fd2000f8e18ff */
[----:B------:R-:W2:Y:S02]  /*5030*/  SYNCS.PHASECHK.TRANS64.TRYWAIT P0, [UR4], R3 ;  /* 0x00000003ff0075a7 */ /* 0x000ea40008001104 */
[----:B--2---:R-:W-:Y:S05]  /*5040*/  @!P0 BRA `(.L_x_105) ;  /* 0x0000006000408947 */ /* 0x004fea0003800000 */
.L_x_232:
        /* <DEDUP_REMOVED lines=9> */
.L_x_234:
        /* <DEDUP_REMOVED lines=9> */
.L_x_236:
[----:B------:R-:W-:-:S04]  /*5170*/  UIADD3 UR4, UPT, UPT, UR4, 0x1, URZ ;  /* 0x0000000104047890 */ /* 0x000fc8000fffe0ff */
[----:B------:R-:W-:-:S04]  /*5180*/  UISETP.NE.AND UP0, UPT, UR4, 0x4, UPT ;  /* 0x000000040400788c */ /* 0x000fc8000bf05270 */
[----:B------:R-:W-:Y:S02]  /*5190*/  USEL UR5, URZ, 0x1, UP0 ;  /* 0x00000001ff057887 */ /* 0x000fe40008000000 */
[----:B------:R-:W-:-:S04]  /*51a0*/  USEL UR4, UR4, URZ, UP0 ;  /* 0x000000ff04047287 */ /* 0x000fc80008000000 */
[----:B------:R-:W-:Y:S01]  /*51b0*/  ULEA UR4, UR4, UR7, 0x3 ;  /* 0x0000000704047291 */ /* 0x000fe2000f8e18ff */
[----:B-1----:R-:W-:-:S04]  /*51c0*/  LOP3.LUT R3, R2, UR5, RZ, 0x3c, !PT ;  /* 0x0000000502037c12 */ /* 0x002fc8000f8e3cff */
[----:B------:R-:W-:Y:S01]  /*51d0*/  SHF.L.U32 R3, R3, 0x1f, RZ ;  /* 0x0000001f03037819 */ /* 0x000fe200000006ff */
[----:B------:R-:W-:-:S04]  /*51e0*/  IMAD.U32 R0, RZ, RZ, UR4 ;  /* 0x00000004ff007e24 */ /* 0x000fc8000f8e00ff */
[----:B------:R1:W2:Y:S03]  /*51f0*/  SYNCS.PHASECHK.TRANS64.TRYWAIT P0, [R0+URZ], R3 ;  /* 0x00000003000075a7 */ /* 0x0002a600080011ff */
[----:B--2---:R-:W-:Y:S05]  /*5200*/  @!P0 NANOSLEEP.SYNCS 0x989680 ;  /* 0x009896800000895d */ /* 0x004fea0003900000 */
[----:B------:R-:W2:Y:S02]  /*5210*/  @!P0 SYNCS.PHASECHK.TRANS64 P0, [R0+URZ], R3 ;  /* 0x00000003000085a7 */ /* 0x000ea400080010ff */
[----:B--2---:R-:W-:Y:S05]  /*5220*/  @P0 BRA `(.L_x_108) ;  /* 0x0000000000200947 */ /* 0x004fea0003800000 */
.L_x_109:
[----:B--2---:R2:W4:Y:S02]  /*5230*/  SYNCS.PHASECHK.TRANS64.TRYWAIT P0, [R0+URZ], R3 ;  /* 0x00000003000075a7 */ /* 0x00452400080011ff */
[----:B----4-:R-:W-:Y:S05]  /*5240*/  @!P0 NANOSLEEP.SYNCS 0x989680 ;  /* 0x009896800000895d */ /* 0x010fea0003900000 */
[----:B------:R-:W4:Y:S02]  /*5250*/  @!P0 SYNCS.PHASECHK.TRANS64 P0, [R0+URZ], R3 ;  /* 0x00000003000085a7 */ /* 0x000f2400080010ff */
[----:B----4-:R-:W-:Y:S05]  /*5260*/  @!P0 BRA `(.L_x_109) ;  /* 0xfffffffc00f08947 */ /* 0x010fea000383ffff */
[----:B------:R-:W-:Y:S05]  /*5270*/  BRA `(.L_x_108) ;  /* 0x00000000000c7947 */ /* 0x000fea0003800000 */
.L_x_104:
[----:B------:R-:W-:-:S04]  /*5280*/  UIADD3 UR4, UPT, UPT, UR13, 0x2b0, URZ ;  /* 0x000002b00d047890 */ /* 0x000fc8000fffe0ff */
[----:B------:R-:W-:-:S09]  /*5290*/  UPRMT UR4, UR30, 0x654, UR4 ;  /* 0x000006541e047896 */ /* 0x000fd20008000004 */
[----:B------:R-:W-:Y:S03]  /*52a0*/  SYNCS.ARRIVE.TRANS64.RED.A1T0 RZ, [UR4], RZ ;  /* 0x000000ffffff79a7 */ /* 0x000fe60008100404 */
.L_x_108:
[----:B-12---:R-:W-:Y:S01]  /*52b0*/  SHF.L.U32 R3, RZ, 0x1f, RZ ;  /* 0x0000001fff037819 */ /* 0x006fe200000006ff */
[----:B------:R-:W-:Y:S01]  /*52c0*/  UIADD3 UR4, UPT, UPT, UR13, 0x2b0, URZ ;  /* 0x000002b00d047890 */ /* 0x000fe2000fffe0ff */
[----:B------:R-:W-:Y:S02]  /*52d0*/  PLOP3.LUT P0, PT, PT, PT, UP1, 0x80, 0x8 ;  /* 0x000000000008781c */ /* 0x000fe40003f0f018 */
[----:B------:R-:W1:Y:S02]  /*52e0*/  SYNCS.PHASECHK.TRANS64.TRYWAIT P1, [UR13+0x2b0], R3 ;  /* 0x0002b003ff0075a7 */ /* 0x000e64000802110d */
[----:B-1----:R-:W-:Y:S09]  /*52f0*/  @!P1 BRA `(.L_x_110) ;  /* 0x0000005c00dc9947 */ /* 0x002ff20003800000 */
.L_x_238:
[----:B------:R-:W-:Y:S01]  /*5300*/  @!UP1 UPRMT UR4, UR30, 0x654, UR4 ;  /* 0x000006541e049896 */ /* 0x000fe20008000004 */
[----:B------:R-:W-:Y:S01]  /*5310*/  UMOV UR5, 0xffff ;  /* 0x0000ffff00057882 */ /* 0x000fe20000000000 */
[----:B------:R-:W-:-:S07]  /*5320*/  UMOV UR6, 0x1 ;  /* 0x0000000100067882 */ /* 0x000fce0000000000 */
[----:B------:R-:W-:Y:S01]  /*5330*/  @!P0 SYNCS.ARRIVE.TRANS64.RED.A1T0 RZ, [UR4], RZ ;  /* 0x000000ffffff89a7 */ /* 0x000fe20008100404 */
[----:B------:R-:W-:Y:S01]  /*5340*/  NOP ;  /* 0x0000000000007918 */ /* 0x000fe20000000000 */
[----:B-1----:R-:W1:Y:S01]  /*5350*/  LDS R0, [UR8+0x14] ;  /* 0x00001408ff007984 */ /* 0x002e620008000800 */
[----:B------:R-:W-:-:S04]  /*5360*/  ULOP3.LUT UR4, UR26, 0xffff, URZ, 0xc0, !UPT ;  /* 0x0000ffff1a047892 */ /* 0x000fc8000f8ec0ff */
[----:B------:R-:W-:-:S04]  /*5370*/  USHF.R.U32.HI UR4, URZ, 0x5, UR4 ;  /* 0x00000005ff047899 */ /* 0x000fc80008011604 */
[----:B------:R-:W-:Y:S02]  /*5380*/  USHF.L.U32 UR5, UR5, UR4, URZ ;  /* 0x0000000405057299 */ /* 0x000fe400080006ff */
[----:B------:R-:W-:-:S04]  /*5390*/  USHF.L.U32 UR4, UR6, UR4, URZ ;  /* 0x0000000406047299 */ /* 0x000fc800080006ff */
[----:B-1----:R-:W-:-:S04]  /*53a0*/  LOP3.LUT R0, R0, UR5, RZ, 0xc0, !PT ;  /* 0x0000000500007c12 */ /* 0x002fc8000f8ec0ff */
[----:B------:R-:W-:-:S13]  /*53b0*/  ISETP.NE.AND P0, PT, R0, UR5, PT ;  /* 0x0000000500007c0c */ /* 0x000fda000bf05270 */
[----:B------:R-:W-:Y:S05]  /*53c0*/  @P0 BRA `(.L_x_111) ;  /* 0x0000000000580947 */ /* 0x000fea0003800000 */
[----:B------:R-:W1:Y:S02]  /*53d0*/  LDS R0, [UR8+0x18] ;  /* 0x00001808ff007984 */ /* 0x000e640008000800 */
[----:B-1----:R-:W-:-:S04]  /*53e0*/  LOP3.LUT R0, R0, UR4, RZ, 0xc0, !PT ;  /* 0x0000000400007c12 */ /* 0x002fc8000f8ec0ff */
[----:B------:R-:W-:-:S13]  /*53f0*/  ISETP.NE.AND P0, PT, R0, UR4, PT ;  /* 0x0000000400007c0c */ /* 0x000fda000bf05270 */
[----:B------:R-:W-:Y:S05]  /*5400*/  @P0 BRA `(.L_x_112) ;  /* 0x00000000003c0947 */ /* 0x000fea0003800000 */
[----:B------:R-:W1:Y:S01]  /*5410*/  S2R R2, SR_LANEID ;  /* 0x0000000000027919 */ /* 0x000e620000000000 */
[----:B------:R-:W-:Y:S01]  /*5420*/  ULOP3.LUT UR5, URZ, UR5, URZ, 0x33, !UPT ;  /* 0x00000005ff057292 */ /* 0x000fe2000f8e33ff */
[----:B------:R-:W-:Y:S01]  /*5430*/  LOP3.LUT R4, RZ, UR4, RZ, 0x33, !PT ;  /* 0x00000004ff047c12 */ /* 0x000fe2000f8e33ff */
[----:B------:R-:W-:Y:S02]  /*5440*/  VOTEU.ANY UR4, UPT, PT ;  /* 0x0000000000047886 */ /* 0x000fe400038e0100 */
[----:B------:R-:W-:Y:S01]  /*5450*/  UFLO.U32 UR4, UR4 ;  /* 0x00000004000472bd */ /* 0x000fe200080e0000 */
[----:B------:R-:W2:Y:S01]  /*5460*/  REDUX UR6, R4 ;  /* 0x00000000040673c4 */ /* 0x000ea20000000000 */
[----:B------:R-:W-:-:S06]  /*5470*/  IMAD.U32 R0, RZ, RZ, UR5 ;  /* 0x00000005ff007e24 */ /* 0x000fcc000f8e00ff */
[----:B------:R4:W-:Y:S01]  /*5480*/  UTCATOMSWS.AND URZ, UR5 ;  /* 0x0000000500ff79e3 */ /* 0x0009e20008000000 */
[----:B------:R-:W3:Y:S01]  /*5490*/  REDUX UR7, R0 ;  /* 0x00000000000773c4 */ /* 0x000ee20000000000 */
[----:B-1----:R-:W-:Y:S01]  /*54a0*/  ISETP.EQ.U32.AND P0, PT, R2, UR4, PT ;  /* 0x0000000402007c0c */ /* 0x002fe2000bf02070 */
[----:B--2---:R-:W-:Y:S01]  /*54b0*/  IMAD.U32 R2, RZ, RZ, UR6 ;  /* 0x00000006ff027e24 */ /* 0x004fe2000f8e00ff */
[----:B---3--:R-:W-:-:S11]  /*54c0*/  MOV R3, UR7 ;  /* 0x0000000700037c02 */ /* 0x008fd60008000f00 */
[----:B------:R4:W-:Y:S04]  /*54d0*/  @P0 ATOMS.AND RZ, [UR8+0x14], R3 ;  /* 0x00001403ffff098c */ /* 0x0009e8000a800008 */
[----:B------:R4:W-:Y:S01]  /*54e0*/  @P0 ATOMS.AND RZ, [UR8+0x18], R2 ;  /* 0x00001802ffff098c */ /* 0x0009e2000a800008 */
[----:B------:R-:W-:Y:S05]  /*54f0*/  BRA `(.L_x_113) ;  /* 0x0000000000147947 */ /* 0x000fea0003800000 */
.L_x_112:
[----:B------:R-:W-:Y:S02]  /*5500*/  MOV R2, 0x5520 ;  /* 0x0000552000027802 */ /* 0x000fe40000000f00 */
[----:B---3-5:R-:W-:Y:S05]  /*5510*/  CALL.REL.NOINC `($__internal_0_$__cuda_sm10x_tcgen05_guardrail_trap_col_being_dealloced_not_returned_by_alloc) ;  /* 0x0000006000307944 */ /* 0x028fea0003c00000 */
[----:B------:R-:W-:Y:S05]  /*5520*/  BRA `(.L_x_113) ;  /* 0x0000000000087947 */ /* 0x000fea0003800000 */
.L_x_111:
[----:B------:R-:W-:Y:S02]  /*5530*/  MOV R2, 0x5550 ;  /* 0x0000555000027802 */ /* 0x000fe40000000f00 */
[----:B---3-5:R-:W-:Y:S05]  /*5540*/  CALL.REL.NOINC `($__internal_2_$__cuda_sm10x_tcgen05_guardrail_trap_unallocated_columns_being_dealloced) ;  /* 0x00000060003c7944 */ /* 0x028fea0003c00000 */
.L_x_113:
[----:B------:R-:W-:Y:S01]  /*5550*/  NOP ;  /* 0x0000000000007918 */ /* 0x000fe20000000000 */
[----:B----4-:R-:W-:Y:S05]  /*5560*/  EXIT ;  /* 0x000000000000794d */ /* 0x010fea0003800000 */
.L_x_84:
[----:B------:R-:W-:-:S09]  /*5570*/  UISETP.NE.OR UP0, UPT, UR13, 0x3, !UP3 ;  /* 0x000000030d00788c */ /* 0x000fd2000df05670 */
[----:B------:R-:W-:Y:S05]  /*5580*/  BRA.U UP0, `(.L_x_114) ;  /* 0x0000000d007c7547 */ /* 0x000fea000b800000 */
[----:B------:R-:W1:Y:S01]  /*5590*/  LDCU UR32, c[0x0][0x370] ;  /* 0x00006e00ff2077ac */ /* 0x000e620008000800 */
[----:B------:R-:W2:Y:S01]  /*55a0*/  LDC.64 R16, c[0x0][0x348] ;  /* 0x0000d200ff107b82 */ /* 0x000ea20000000a00 */
[----:B------:R-:W-:Y:S02]  /*55b0*/  HFMA2 R13, -RZ, RZ, 0, 0 ;  /* 0x00000000ff0d7431 */ /* 0x000fe400000001ff */
[----:B------:R-:W-:Y:S01]  /*55c0*/  IMAD.MOV.U32 R15, RZ, RZ, 0x1 ;  /* 0x00000001ff0f7424 */ /* 0x000fe200078e00ff */
[----:B------:R-:W1:Y:S01]  /*55d0*/  LDCU.128 UR28, c[0x0][0xb10] ;  /* 0x00016200ff1c77ac */ /* 0x000e620008000c00 */
[----:B------:R-:W-:Y:S01]  /*55e0*/  IMAD.MOV.U32 R14, RZ, RZ, RZ ;  /* 0x000000ffff0e7224 */ /* 0x000fe200078e00ff */
[----:B------:R-:W-:Y:S01]  /*55f0*/  MOV R7, 0x2000 ;  /* 0x0000200000077802 */ /* 0x000fe20000000f00 */
[----:B------:R-:W3:Y:S01]  /*5600*/  LDCU UR27, c[0x0][0x374] ;  /* 0x00006e80ff1b77ac */ /* 0x000ee20008000800 */
[----:B------:R-:W4:Y:S01]  /*5610*/  LDC.64 R2, c[0x0][0x888] ;  /* 0x00022200ff027b82 */ /* 0x000f220000000a00 */
[----:B------:R-:W3:Y:S01]  /*5620*/  LDCU UR15, c[0x0][0xb0c] ;  /* 0x00016180ff0f77ac */ /* 0x000ee20008000800 */
[----:B------:R-:W2:Y:S06]  /*5630*/  LDCU UR38, c[0x0][0xb20] ;  /* 0x00016400ff2677ac */ /* 0x000eac0008000800 */
[----:B------:R-:W4:Y:S01]  /*5640*/  LDC.64 R4, c[0x0][0x890] ;  /* 0x00022400ff047b82 */ /* 0x000f220000000a00 */
[----:B------:R-:W2:Y:S01]  /*5650*/  LDCU UR4, c[0x0][0xb30] ;  /* 0x00016600ff0477ac */ /* 0x000ea20008000800 */
[----:B------:R-:W-:Y:S01]  /*5660*/  UMOV UR21, 0x400 ;  /* 0x0000040000157882 */ /* 0x000fe20000000000 */
[----:B-1----:R-:W-:-:S02]  /*5670*/  UIMAD.WIDE.U32 UR6, UR32, UR28, URZ ;  /* 0x0000001c200672a5 */ /* 0x002fc4000f8e00ff */
[----:B---3--:R-:W-:Y:S02]  /*5680*/  UIMAD.WIDE.U32 UR8, UR27, UR31, URZ ;  /* 0x0000001f1b0872a5 */ /* 0x008fe4000f8e00ff */
[----:B------:R-:W-:Y:S02]  /*5690*/  ULEA UR21, UR48, UR21, 0x18 ;  /* 0x0000001530157291 */ /* 0x000fe4000f8ec0ff */
[----:B------:R-:W-:Y:S02]  /*56a0*/  UPLOP3.LUT UP3, UPT, UPT, UPT, UPT, 0x40, 0x4 ;  /* 0x000000000004789c */ /* 0x000fe40003f6e870 */
[----:B------:R-:W-:Y:S02]  /*56b0*/  UIADD3 UR33, UPT, UPT, UR21, 0x208, URZ ;  /* 0x0000020815217890 */ /* 0x000fe4000fffe0ff */
[----:B------:R-:W-:Y:S01]  /*56c0*/  UIADD3 UR17, UPT, UPT, UR21, 0x200, URZ ;  /* 0x0000020015117890 */ /* 0x000fe2000fffe0ff */
[----:B------:R-:W-:Y:S01]  /*56d0*/  UMOV UR6, UR7 ;  /* 0x0000000700067c82 */ /* 0x000fe20008000000 */
[----:B------:R-:W-:Y:S01]  /*56e0*/  UMOV UR35, UR9 ;  /* 0x0000000900237c82 */ /* 0x000fe20008000000 */
[----:B------:R-:W-:-:S02]  /*56f0*/  UISETP.GE.AND UP0, UPT, UR42, 0x1, UPT ;  /* 0x000000012a00788c */ /* 0x000fc4000bf06270 */
[----:B------:R-:W-:Y:S01]  /*5700*/  UISETP.NE.AND UP4, UPT, UR42, 0x1, UPT ;  /* 0x000000012a00788c */ /* 0x000fe2000bf85270 */
[----:B------:R-:W1:Y:S01]  /*5710*/  LDCU.64 UR22, c[0x0][0xb28] ;  /* 0x00016500ff1677ac */ /* 0x000e620008000a00 */
[----:B------:R-:W-:Y:S02]  /*5720*/  UISETP.NE.AND UP6, UPT, UR15, 0x1, UPT ;  /* 0x000000010f00788c */ /* 0x000fe4000bfc5270 */
[----:B------:R-:W-:Y:S02]  /*5730*/  UISETP.NE.AND UP5, UPT, UR30, 0x1, UPT ;  /* 0x000000011e00788c */ /* 0x000fe4000bfa5270 */
[----:B------:R-:W-:Y:S02]  /*5740*/  UPRMT UR33, UR48, 0x654, UR33 ;  /* 0x0000065430217896 */ /* 0x000fe40008000021 */
[----:B------:R-:W-:Y:S02]  /*5750*/  USHF.R.U32.HI UR37, URZ, UR29, UR6 ;  /* 0x0000001dff257299 */ /* 0x000fe40008011606 */
[----:B------:R-:W-:-:S02]  /*5760*/  UPRMT UR34, UR48, 0x654, UR17 ;  /* 0x0000065430227896 */ /* 0x000fc40008000011 */
[----:B--2---:R-:W-:Y:S02]  /*5770*/  USHF.R.U32.HI UR35, URZ, UR38, UR35 ;  /* 0x00000026ff237299 */ /* 0x004fe40008011623 */
[----:B------:R-:W-:-:S11]  /*5780*/  UISETP.NE.AND UP2, UPT, UR4, 0x1, UPT ;  /* 0x000000010400788c */ /* 0x000fd6000bf45270 */
.L_x_123:
[C---:B------:R-:W-:Y:S02]  /*5790*/  LEA R12, R14.reuse, UR21, 0x3 ;  /* 0x000000150e0c7c11 */ /* 0x040fe4000f8e18ff */
[----:B------:R-:W-:Y:S02]  /*57a0*/  SHF.L.U32 R9, R13, 0x1f, RZ ;  /* 0x0000001f0d097819 */ /* 0x000fe400000006ff */
[----:B------:R-:W-:Y:S02]  /*57b0*/  LEA R10, R14, UR21, 0x4 ;  /* 0x000000150e0a7c11 */ /* 0x000fe4000f8e20ff */
[----:B--2---:R-:W2:Y:S02]  /*57c0*/  SYNCS.PHASECHK.TRANS64.TRYWAIT P0, [R12+URZ+0x230], R9 ;  /* 0x000230090c0075a7 */ /* 0x004ea400080011ff */
[----:B--2---:R-:W-:Y:S05]  /*57d0*/  @!P0 BRA `(.L_x_115) ;  /* 0x0000005800bc8947 */ /* 0x004fea0003800000 */
.L_x_239:
[----:B--2---:R-:W2:Y:S01]  /*57e0*/  LDS.128 R8, [R10+0x2c0] ;  /* 0x0002c0000a087984 */ /* 0x004ea20000000c00 */
[----:B------:R-:W-:Y:S01]  /*57f0*/  UISETP.GE.AND UP0, UPT, UR42, 0x1, UPT ;  /* 0x000000012a00788c */ /* 0x000fe2000bf06270 */
[----:B------:R-:W-:Y:S01]  /*5800*/  @!PT LDS RZ, [RZ] ;  /* 0x00000000fffff984 */ /* 0x000fe20000000800 */
[----:B------:R-:W-:Y:S01]  /*5810*/  @!PT LDS RZ, [RZ] ;  /* 0x00000000fffff984 */ /* 0x000fe20000000800 */
[----:B------:R-:W-:Y:S01]  /*5820*/  @!PT LDS RZ, [RZ] ;  /* 0x00000000fffff984 */ /* 0x000fe20000000800 */
[----:B------:R-:W-:Y:S01]  /*5830*/  @!PT LDS RZ, [RZ] ;  /* 0x00000000fffff984 */ /* 0x000fe20000000800 */
[----:B------:R3:W-:Y:S06]  /*5840*/  MEMBAR.ALL.CTA ;  /* 0x0000000000007992 */ /* 0x0007ec0000008000 */
[----:B---3--:R-:W3:Y:S01]  /*5850*/  FENCE.VIEW.ASYNC.S ;  /* 0x00000000000073c6 */ /* 0x008ee20000000000 */
[----:B--2---:R-:W-:Y:S11]  /*5860*/  LOP3.LUT P0, RZ, R10, 0x1, RZ, 0xc0, !PT ;  /* 0x000000010aff7812 */ /* 0x004ff6000780c0ff */
[----:B------:R-:W-:Y:S02]  /*5870*/  @!UPT UIADD3 URZ, UPT, UPT, URZ, URZ, URZ ;  /* 0x000000fffffff290 */ /* 0x000fe4000fffe0ff */
[----:B---3--:R-:W-:Y:S01]  /*5880*/  VOTEU.ANY UP1, P0 ;  /* 0x0000000000ff7886 */ /* 0x008fe20000020100 */
[----:B------:R-:W-:Y:S11]  /*5890*/  PLOP3.LUT P0, PT, PT, PT, UP1, 0x80, 0x8 ;  /* 0x000000000008781c */ /* 0x000ff60003f0f018 */
[----:B------:R-:W-:Y:S02]  /*58a0*/  @!UPT UIADD3 URZ, UPT, UPT, URZ, URZ, URZ ;  /* 0x000000fffffff290 */ /* 0x000fe4000fffe0ff */
[----:B------:R-:W-:Y:S02]  /*58b0*/  @P0 SHF.R.U32.HI R0, RZ, 0x10, R9 ;  /* 0x00000010ff000819 */ /* 0x000fe40000011609 */
[----:B------:R-:W-:Y:S02]  /*58c0*/  @P0 MOV R6, R8 ;  /* 0x0000000800060202 */ /* 0x000fe40000000f00 */
[----:B------:R-:W-:Y:S01]  /*58d0*/  @P0 R2UR UR4, R0 ;  /* 0x00000000000402ca */ /* 0x000fe200000e0000 */
[----:B------:R-:W-:Y:S01]  /*58e0*/  VIADD R0, R12, 0x240 ;  /* 0x000002400c007836 */ /* 0x000fe20000000000 */
[----:B------:R-:W-:Y:S02]  /*58f0*/  @P0 LOP3.LUT R8, R9, 0xffff, RZ, 0xc0, !PT ;  /* 0x0000ffff09080812 */ /* 0x000fe400078ec0ff */
[----:B------:R-:W-:Y:S02]  /*5900*/  @P0 R2UR UR6, R6 ;  /* 0x00000000060602ca */ /* 0x000fe400000e0000 */
[----:B------:R-:W-:Y:S02]  /*5910*/  PRMT R0, RZ, 0x654, R0 ;  /* 0x00000654ff007816 */ /* 0x000fe40000000000 */
[----:B------:R-:W-:Y:S02]  /*5920*/  @P0 R2UR UR5, R8 ;  /* 0x00000000080502ca */ /* 0x000fe400000e0000 */
[----:B------:R2:W-:Y:S03]  /*5930*/  SYNCS.ARRIVE.TRANS64.RED.A1T0 RZ, [R0+URZ], RZ ;  /* 0x000000ff00ff79a7 */ /* 0x0005e600081004ff */
[----:B------:R-:W-:Y:S04]  /*5940*/  @UP1 UMOV UR26, UR4 ;  /* 0x00000004001a1c82 */ /* 0x000fe80008000000 */
[----:B------:R-:W-:Y:S04]  /*5950*/  @UP1 UMOV UR14, UR6 ;  /* 0x00000006000e1c82 */ /* 0x000fe80008000000 */
[----:B------:R-:W-:Y:S01]  /*5960*/  @UP1 UMOV UR13, UR5 ;  /* 0x00000005000d1c82 */ /* 0x000fe20008000000 */
[----:B------:R-:W-:Y:S05]  /*5970*/  BRA.U !UP0, `(.L_x_116) ;  /* 0x0000000108a47547 */ /* 0x000fea000b800000 */
[----:B------:R-:W-:Y:S02]  /*5980*/  UIMAD.WIDE.U32 UR8, UR13, UR31, URZ ;  /* 0x0000001f0d0872a5 */ /* 0x000fe4000f8e00ff */
[----:B------:R-:W-:Y:S02]  /*5990*/  UIMAD.WIDE.U32 UR10, UR14, UR28, URZ ;  /* 0x0000001c0e0a72a5 */ /* 0x000fe4000f8e00ff */
[----:B------:R-:W-:Y:S02]  /*59a0*/  USEL UR4, UR27, UR35, !UP5 ;  /* 0x000000231b047287 */ /* 0x000fe4000e800000 */
[----:B------:R-:W-:Y:S02]  /*59b0*/  USEL UR7, UR32, UR37, !UP6 ;  /* 0x0000002520077287 */ /* 0x000fe4000f000000 */
[----:B-1----:R-:W-:Y:S02]  /*59c0*/  UIMAD.WIDE.U32 UR18, UR4, UR22, URZ ;  /* 0x00000016041272a5 */ /* 0x002fe4000f8e00ff */
[----:B------:R-:W-:Y:S01]  /*59d0*/  UIMAD.WIDE.U32 UR24, UR7, UR22, URZ ;  /* 0x00000016071872a5 */ /* 0x000fe2000f8e00ff */
[----:B------:R-:W-:Y:S02]  /*59e0*/  UMOV UR5, UR9 ;  /* 0x0000000900057c82 */ /* 0x000fe40008000000 */
[----:B------:R-:W-:Y:S03]  /*59f0*/  USHF.R.U32.HI UR6, URZ, UR38, UR5 ;  /* 0x00000026ff067299 */ /* 0x000fe60008011605 */
[----:B------:R-:W-:Y:S01]  /*5a00*/  UMOV UR5, UR11 ;  /* 0x0000000b00057c82 */ /* 0x000fe20008000000 */
[----:B------:R-:W-:Y:S02]  /*5a10*/  USEL UR6, UR13, UR6, !UP5 ;  /* 0x000000060d067287 */ /* 0x000fe4000e800000 */
[----:B------:R-:W-:Y:S02]  /*5a20*/  USHF.R.U32.HI UR8, URZ, UR29, UR5 ;  /* 0x0000001dff087299 */ /* 0x000fe40008011605 */
[----:B------:R-:W-:Y:S01]  /*5a30*/  UIMAD.WIDE.U32 UR10, UR6, UR22, URZ ;  /* 0x00000016060a72a5 */ /* 0x000fe2000f8e00ff */
[----:B------:R-:W-:Y:S02]  /*5a40*/  UMOV UR5, UR19 ;  /* 0x0000001300057c82 */ /* 0x000fe40008000000 */
[----:B------:R-:W-:Y:S03]  /*5a50*/  @UP4 USHF.R.U32.HI UR4, URZ, UR23, UR5 ;  /* 0x00000017ff044299 */ /* 0x000fe60008011605 */
[----:B------:R-:W-:Y:S01]  /*5a60*/  UMOV UR5, UR25 ;  /* 0x0000001900057c82 */ /* 0x000fe20008000000 */
[----:B------:R-:W-:Y:S02]  /*5a70*/  UIMAD UR4, UR42, UR4, URZ ;  /* 0x000000042a0472a4 */ /* 0x000fe4000f8e02ff */
[----:B------:R-:W-:Y:S02]  /*5a80*/  @UP4 USHF.R.U32.HI UR7, URZ, UR23, UR5 ;  /* 0x00000017ff074299 */ /* 0x000fe40008011605 */
[----:B------:R-:W-:Y:S02]  /*5a90*/  USEL UR5, UR14, UR8, !UP6 ;  /* 0x000000080e057287 */ /* 0x000fe4000f000000 */
[----:B------:R-:W-:Y:S02]  /*5aa0*/  UIMAD UR8, UR42, UR7, URZ ;  /* 0x000000072a0872a4 */ /* 0x000fe4000f8e02ff */
[----:B------:R-:W-:Y:S03]  /*5ab0*/  UISETP.GE.AND UP0, UPT, UR6, UR4, UPT ;  /* 0x000000040600728c */ /* 0x000fe6000bf06270 */
[----:B------:R-:W-:Y:S01]  /*5ac0*/  UMOV UR4, UR11 ;  /* 0x0000000b00047c82 */ /* 0x000fe20008000000 */
[----:B------:R-:W-:Y:S02]  /*5ad0*/  UISETP.GE.OR UP0, UPT, UR5, UR8, UP0 ;  /* 0x000000080500728c */ /* 0x000fe40008706670 */
[----:B------:R-:W-:Y:S02]  /*5ae0*/  USHF.R.U32.HI UR4, URZ, UR23, UR4 ;  /* 0x00000017ff047299 */ /* 0x000fe40008011604 */
[----:B------:R-:W-:Y:S02]  /*5af0*/  UIMAD.WIDE.U32 UR8, UR5, UR22, URZ ;  /* 0x00000016050872a5 */ /* 0x000fe4000f8e00ff */
[----:B------:R-:W-:Y:S04]  /*5b00*/  USEL UR10, UR6, UR4, !UP4 ;  /* 0x00000004060a7287 */ /* 0x000fe8000e000000 */
[----:B------:R-:W-:Y:S01]  /*5b10*/  UIADD3 UR11, UPT, UPT, -UR10, URZ, URZ ;  /* 0x000000ff0a0b7290 */ /* 0x000fe2000fffe1ff */
[----:B------:R-:W-:Y:S02]  /*5b20*/  @!UP0 UMOV UR4, UR9 ;  /* 0x0000000900048c82 */ /* 0x000fe40008000000 */
[----:B------:R-:W-:Y:S02]  /*5b30*/  @!UP0 USHF.R.U32.HI UR4, URZ, UR23, UR4 ;  /* 0x00000017ff048299 */ /* 0x000fe40008011604 */
[----:B------:R-:W-:Y:S02]  /*5b40*/  UIMAD UR8, UR42, UR11, UR6 ;  /* 0x0000000b2a0872a4 */ /* 0x000fe4000f8e0206 */
[----:B------:R-:W-:Y:S04]  /*5b50*/  @!UP0 USEL UR4, UR5, UR4, !UP4 ;  /* 0x0000000405048287 */ /* 0x000fe8000e000000 */
[----:B------:R-:W-:Y:S02]  /*5b60*/  @!UP0 UIMAD UR8, UR7, UR8, UR4 ;  /* 0x00000008070882a4 */ /* 0x000fe4000f8e0204 */
[----:B------:R-:W-:Y:S02]  /*5b70*/  @!UP0 UIADD3 UR9, UPT, UPT, UR10, -UR4, URZ ;  /* 0x800000040a098290 */ /* 0x000fe4000fffe0ff */
[----:B------:R-:W-:Y:S02]  /*5b80*/  UIADD3 UR4, UPT, UPT, -UR5, URZ, URZ ;  /* 0x000000ff05047290 */ /* 0x000fe4000fffe1ff */
[----:B------:R-:W-:Y:S02]  /*5b90*/  UIADD3 UR7, UPT, UPT, -UR6, URZ, URZ ;  /* 0x000000ff06077290 */ /* 0x000fe4000fffe1ff */
[----:B------:R-:W-:Y:S02]  /*5ba0*/  @!UP0 UIMAD UR6, UR9, UR42, UR5 ;  /* 0x0000002a090682a4 */ /* 0x000fe4000f8e0205 */
[----:B------:R-:W-:Y:S02]  /*5bb0*/  UIMAD UR14, UR15, UR4, UR14 ;  /* 0x000000040f0e72a4 */ /* 0x000fe4000f8e020e */
[----:B------:R-:W-:Y:S01]  /*5bc0*/  UIMAD UR13, UR30, UR7, UR13 ;  /* 0x000000071e0d72a4 */ /* 0x000fe2000f8e020d */
[----:B------:R-:W-:Y:S02]  /*5bd0*/  @!UP0 UMOV UR5, UR8 ;  /* 0x0000000800058c82 */ /* 0x000fe40008000000 */
[----:B------:R-:W-:Y:S02]  /*5be0*/  UIMAD UR14, UR5, UR15, UR14 ;  /* 0x0000000f050e72a4 */ /* 0x000fe4000f8e020e */
[----:B------:R-:W-:Y:S11]  /*5bf0*/  UIMAD UR13, UR6, UR30, UR13 ;  /* 0x0000001e060d72a4 */ /* 0x000ff6000f8e020d */
[----:B------:R-:W-:Y:S01]  /*5c00*/  @!UPT UIADD3 URZ, UPT, UPT, URZ, URZ, URZ ;  /* 0x000000fffffff290 */ /* 0x000fe2000fffe0ff */
.L_x_116:
[----:B------:R-:W3:Y:S01]  /*5c10*/  @!UP2 LDCU.128 UR8, c[0x0][0xb10] ;  /* 0x00016200ff08a7ac */ /* 0x000ee20008000c00 */
[C---:B----4-:R-:W-:Y:S02]  /*5c20*/  ISETP.NE.U32.AND P1, PT, R4.reuse, RZ, PT ;  /* 0x000000ff0400720c */ /* 0x050fe40003f25070 */
[----:B------:R-:W-:Y:S02]  /*5c30*/  ISETP.NE.U32.AND P0, PT, R4, RZ, PT ;  /* 0x000000ff0400720c */ /* 0x000fe40003f05070 */
[C---:B------:R-:W-:Y:S02]  /*5c40*/  ISETP.NE.AND.EX P1, PT, R5.reuse, RZ, PT, P1 ;  /* 0x000000ff0500720c */ /* 0x040fe40003f25310 */
[----:B------:R-:W-:Y:S01]  /*5c50*/  ISETP.NE.AND.EX P0, PT, R5, RZ, PT, P0 ;  /* 0x000000ff0500720c */ /* 0x000fe20003f05300 */
[----:B------:R-:W4:Y:S01]  /*5c60*/  @!UP2 LDCU UR5, c[0x0][0xb0c] ;  /* 0x00016180ff05a7ac */ /* 0x000f220008000800 */
[----:B------:R-:W-:Y:S01]  /*5c70*/  SHF.L.U32 R9, R15, 0x1f, RZ ;  /* 0x0000001f0f097819 */ /* 0x000fe200000006ff */
[----:B------:R-:W-:Y:S02]  /*5c80*/  USHF.L.U32 UR19, UR16, 0x7, URZ ;  /* 0x0000000710137899 */ /* 0x000fe400080006ff */
[----:B------:R-:W-:Y:S02]  /*5c90*/  USHF.L.U32 UR18, UR20, 0x7, URZ ;  /* 0x0000000714127899 */ /* 0x000fe400080006ff */
[----:B---3--:R-:W-:Y:S07]  /*5ca0*/  UIMAD.WIDE.U32 UR6, UR14, UR8, URZ ;  /* 0x000000080e0672a5 */ /* 0x008fee000f8e00ff */
[----:B------:R-:W-:Y:S01]  /*5cb0*/  @!UP2 UMOV UR4, UR7 ;  /* 0x000000070004ac82 */ /* 0x000fe20008000000 */
[----:B----4-:R-:W-:Y:S02]  /*5cc0*/  @!UP2 UISETP.NE.AND UP0, UPT, UR5, 0x1, UPT ;  /* 0x000000010500a88c */ /* 0x010fe4000bf05270 */
[----:B------:R-:W-:Y:S02]  /*5cd0*/  @!UP2 USHF.R.U32.HI UR4, URZ, UR9, UR4 ;  /* 0x00000009ff04a299 */ /* 0x000fe40008011604 */
[----:B------:R-:W-:Y:S02]  /*5ce0*/  UIMAD.WIDE.U32 UR6, UR13, UR11, URZ ;  /* 0x0000000b0d0672a5 */ /* 0x000fe4000f8e00ff */
[----:B------:R-:W-:Y:S02]  /*5cf0*/  @!UP2 USEL UR8, UR14, UR4, !UP0 ;  /* 0x000000040e08a287 */ /* 0x000fe4000c000000 */
[----:B------:R-:W-:Y:S03]  /*5d00*/  @!UP2 UISETP.NE.AND UP0, UPT, UR10, 0x1, UPT ;  /* 0x000000010a00a88c */ /* 0x000fe6000bf05270 */
[----:B------:R-:W-:Y:S02]  /*5d10*/  @!UP2 UMOV UR6, UR7 ;  /* 0x000000070006ac82 */ /* 0x000fe40008000000 */
[----:B------:R-:W3:Y:S02]  /*5d20*/  @!UP2 LDCU UR4, c[0x0][0xb20] ;  /* 0x00016400ff04a7ac */ /* 0x000ee40008000800 */
[----:B---3--:R-:W-:Y:S04]  /*5d30*/  @!UP2 USHF.R.U32.HI UR6, URZ, UR4, UR6 ;  /* 0x00000004ff06a299 */ /* 0x008fe80008011606 */
[----:B------:R-:W-:Y:S04]  /*5d40*/  @!UP2 USEL UR6, UR13, UR6, !UP0 ;  /* 0x000000060d06a287 */ /* 0x000fe8000c000000 */
[----:B------:R-:W-:Y:S02]  /*5d50*/  @!UP2 UIADD3 UR4, UPT, UPT, -UR8, UR6, URZ ;  /* 0x000000060804a290 */ /* 0x000fe4000fffe1ff */
[----:B------:R-:W-:Y:S02]  /*5d60*/  @!UP2 UIADD3 UR6, UPT, UPT, UR8, -UR6, URZ ;  /* 0x800000060806a290 */ /* 0x000fe4000fffe0ff */
[----:B------:R-:W-:Y:S02]  /*5d70*/  @!UP2 UIMAD UR14, UR4, UR5, UR14 ;  /* 0x00000005040ea2a4 */ /* 0x000fe4000f8e020e */
[----:B------:R-:W-:Y:S01]  /*5d80*/  @!UP2 UIMAD UR13, UR6, UR10, UR13 ;  /* 0x0000000a060da2a4 */ /* 0x000fe2000f8e020d */
[----:B------:R-:W-:Y:S11]  /*5d90*/  BRA.U UP3, `(.L_x_117) ;  /* 0x0000000103107547 */ /* 0x000ff6000b800000 */
[----:B--2---:R-:W-:Y:S04]  /*5da0*/  MOV R0, UR43 ;  /* 0x0000002b00007c02 */ /* 0x004fe80008000f00 */
[----:B------:R-:W-:Y:S04]  /*5db0*/  SHF.L.U32 R11, R0, 0x1f, RZ ;  /* 0x0000001f000b7819 */ /* 0x000fe800000006ff */
[----:B------:R-:W2:Y:S02]  /*5dc0*/  SYNCS.PHASECHK.TRANS64.TRYWAIT P2, [UR21+0x228], R11 ;  /* 0x0002280bff0075a7 */ /* 0x000ea40008041115 */
[----:B--2---:R-:W-:Y:S05]  /*5dd0*/  @!P2 BRA `(.L_x_118) ;  /* 0x000000540050a947 */ /* 0x004fea0003800000 */
.L_x_117:
[----:B------:R-:W-:Y:S05]  /*5de0*/  @!P1 BRA `(.L_x_119) ;  /* 0x0000000000309947 */ /* 0x000fea0003800000 */
[----:B------:R-:W-:Y:S01]  /*5df0*/  ISETP.NE.U32.AND P1, PT, R2, RZ, PT ;  /* 0x000000ff0200720c */ /* 0x000fe20003f25070 */
[----:B------:R-:W3:Y:S01]  /*5e00*/  LDCU.64 UR4, c[0x0][0x358] ;  /* 0x00006b00ff0477ac */ /* 0x000ee20008000a00 */
[----:B------:R-:W-:Y:S02]  /*5e10*/  IMAD.MOV.U32 R158, RZ, RZ, 0x1 ;  /* 0x00000001ff9e7424 */ /* 0x000fe400078e00ff */
[----:B------:R-:W-:Y:S11]  /*5e20*/  ISETP.NE.AND.EX P1, PT, R3, RZ, PT, P1 ;  /* 0x000000ff0300720c */ /* 0x000ff60003f25310 */
[----:B------:R-:W-:Y:S02]  /*5e30*/  @!UPT UIADD3 URZ, UPT, UPT, URZ, URZ, URZ ;  /* 0x000000fffffff290 */ /* 0x000fe4000fffe0ff */
[----:B--2---:R-:W2:Y:S01]  /*5e40*/  @P1 LDC.64 R10, c[0x0][0x888] ;  /* 0x00022200ff0a1b82 */ /* 0x004ea20000000a00 */
[----:B------:R-:W-:Y:S04]  /*5e50*/  @P1 IMAD R0, R4, UR36, RZ ;  /* 0x0000002404001c24 */ /* 0x000fe8000f8e02ff */
[----:B--2---:R-:W-:Y:S04]  /*5e60*/  @P1 IMAD.WIDE R10, R0, 0x4, R10 ;  /* 0x00000004000a1825 */ /* 0x004fe800078e020a */
[----:B------:R-:W-:Y:S01]  /*5e70*/  HFMA2 R0, -RZ, RZ, 0, 5.9604644775390625e-08 ;  /* 0x00000001ff007431 */ /* 0x000fe200000001ff */
[----:B---3-5:R3:W5:Y:S04]  /*5e80*/  @P1 LDG.E R73, desc[UR4][R10.64] ;  /* 0x000000040a491981 */ /* 0x028768000c1e1900 */
[----:B------:R-:W-:Y:S01]  /*5e90*/  @!P1 PRMT R158, R0, 0x7610, R158 ;  /* 0x00007610009e9816 */ /* 0x000fe2000000009e */
[----:B---3--:R-:W4:Y:S06]  /*5ea0*/  @!P1 LDC R73, c[0x0][0x880] ;  /* 0x00022000ff499b82 */ /* 0x008f2c0000000800 */
.L_x_119:
[----:B----45:R-:W-:Y:S01]  /*5eb0*/  @!P0 FSETP.EQ.AND P1, PT, R73, RZ, PT ;  /* 0x000000ff4900820b */ /* 0x030fe20003f22000 */
[----:B------:R-:W-:Y:S01]  /*5ec0*/  @!UPT UIADD3 URZ, UPT, UPT, URZ, URZ, URZ ;  /* 0x000000fffffff290 */ /* 0x000fe2000fffe0ff */
[----:B------:R-:W-:Y:S11]  /*5ed0*/  @!P0 BRA `(.L_x_120) ;  /* 0x0000000000188947 */ /* 0x000ff60003800000 */
[----:B------:R-:W-:Y:S02]  /*5ee0*/  LOP3.LUT P0, RZ, R158, 0xff, RZ, 0xc0, !PT ;  /* 0x000000ff9eff7812 */ /* 0x000fe4000780c0ff */
[----:B------:R-:W-:Y:S04]  /*5ef0*/  ISETP.NE.U32.AND P1, PT, R2, RZ, PT ;  /* 0x000000ff0200720c */ /* 0x000fe80003f25070 */
[----:B------:R-:W-:Y:S04]  /*5f00*/  ISETP.NE.AND.EX P1, PT, R3, RZ, PT, P1 ;  /* 0x000000ff0300720c */ /* 0x000fe80003f25310 */
[----:B------:R-:W-:Y:S03]  /*5f10*/  PLOP3.LUT P1, PT, P1, PT, PT, 0x8, 0x80 ;  /* 0x000000000080781c */ /* 0x000fe60000f2e170 */
[----:B------:R-:W-:Y:S11]  /*5f20*/  @P0 FSETP.EQ.AND P1, PT, R73, RZ, PT ;  /* 0x000000ff4900020b */ /* 0x000ff60003f22000 */
[----:B------:R-:W-:Y:S02]  /*5f30*/  @!UPT UIADD3 URZ, UPT, UPT, URZ, URZ, URZ ;  /* 0x000000fffffff290 */ /* 0x000fe4000fffe0ff */
.L_x_120:
[----:B------:R-:W3:Y:S01]  /*5f40*/  SYNCS.PHASECHK.TRANS64.TRYWAIT P2, [UR21+0x210], R9 ;  /* 0x00021009ff0075a7 */ /* 0x000ee20008041115 */
[----:B------:R-:W-:Y:S04]  /*5f50*/  ELECT P0, URZ, PT ;  /* 0x0000000000ff782f */ /* 0x000fe80003800000 */
[----:B------:R-:W-:Y:S11]  /*5f60*/  PLOP3.LUT P1, PT, P1, P0, PT, 0xf2, 0x2f ;  /* 0x00000000002f781c */ /* 0x000ff60000f21e72 */
[----:B------:R-:W-:Y:S02]  /*5f70*/  @!UPT UIADD3 URZ, UPT, UPT, URZ, URZ, URZ ;  /* 0x000000fffffff290 */ /* 0x000fe4000fffe0ff */
[----:B------:R-:W-:Y:S05]  /*5f80*/  @!P1 IADD3 R8, P0, PT, R16, 0x580, RZ ;  /* 0x0000058010089810 */ /* 0x000fea0007f1e0ff */
[----:B------:R-:W-:Y:S01]  /*5f90*/  @!P1 IMAD.X R6, RZ, RZ, R17, P0 ;  /* 0x000000ffff069224 */ /* 0x000fe200000e0611 */
[----:B---3--:R-:W-:Y:S07]  /*5fa0*/  @!P2 BRA `(.L_x_121) ;  /* 0x0000005000f4a947 */ /* 0x008fee0003800000 */
.L_x_242:
[----:B------:R-:W-:Y:S01]  /*5fb0*/  @!P1 R2UR UR5, R8 ;  /* 0x00000000080592ca */ /* 0x000fe200000e0000 */
[----:B------:R-:W-:Y:S01]  /*5fc0*/  VOTEU.ALL UP0, P1 ;  /* 0x0000000000ff7886 */ /* 0x000fe20000800000 */
[----:B------:R-:W-:Y:S01]  /*5fd0*/  @!P1 R2UR UR4, R6 ;  /* 0x00000000060492ca */ /* 0x000fe200000e0000 */
[----:B--2---:R-:W-:Y:S01]  /*5fe0*/  @!P1 IMAD.MOV.U32 R0, RZ, RZ, 0x2000 ;  /* 0x00002000ff009424 */ /* 0x004fe200078e00ff */
[----:B------:R-:W-:Y:S01]  /*5ff0*/  UMOV UR6, 0x0 ;  /* 0x0000000000067882 */ /* 0x000fe20000000000 */
[----:B------:R-:W-:Y:S01]  /*6000*/  UMOV UR7, 0x10000000 ;  /* 0x1000000000077882 */ /* 0x000fe20000000000 */
[----:B------:R-:W-:Y:S01]  /*6010*/  @!UP0 UIADD3 UR16, UPT, UPT, UR21, 0x400, URZ ;  /* 0x0000040015108890 */ /* 0x000fe2000fffe0ff */
[----:B------:R-:W-:Y:S01]  /*6020*/  VIADD R14, R14, 0x1 ;  /* 0x000000010e0e7836 */ /* 0x000fe20000000000 */
[----:B------:R-:W-:Y:S01]  /*6030*/  VOTEU.ALL UP0, P1 ;  /* 0x0000000000ff7886 */ /* 0x000fe20000800000 */
[----:B------:R-:W-:Y:S04]  /*6040*/  UMOV UR20, UR36 ;  /* 0x0000002400147c82 */ /* 0x000fe80008000000 */
[----:B------:R-:W-:Y:S02]  /*6050*/  IMAD.U32 R10, RZ, RZ, UR5 ;  /* 0x00000005ff0a7e24 */ /* 0x000fe4000f8e00ff */
[----:B------:R-:W-:Y:S03]  /*6060*/  IMAD.U32 R11, RZ, RZ, UR4 ;  /* 0x00000004ff0b7e24 */ /* 0x000fe6000f8e00ff */
[----:B------:R-:W-:Y:S02]  /*6070*/  @!P1 R2UR UR4, R10 ;  /* 0x000000000a0492ca */ /* 0x000fe400000e0000 */
[----:B------:R-:W-:Y:S11]  /*6080*/  @!P1 R2UR UR5, R11 ;  /* 0x000000000b0592ca */ /* 0x000ff600000e0000 */
[----:B------:R-:W-:Y:S02]  /*6090*/  @!UPT UIADD3 URZ, UPT, UPT, URZ, URZ, URZ ;  /* 0x000000fffffff290 */ /* 0x000fe4000fffe0ff */
[----:B------:R2:W-:Y:S01]  /*60a0*/  @!UP0 UTMALDG.3D [UR16], [UR4], desc[UR6] ;  /* 0x00000610040085b4 */ /* 0x0005e20008011000 */
[----:B------:R2:W-:Y:S01]  /*60b0*/  @!P1 SYNCS.ARRIVE.TRANS64.RED.A0TR RZ, [UR21+0x200], R0 ;  /* 0x00020000ffff99a7 */ /* 0x0005e20008300415 */
[----:B------:R-:W-:Y:S01]  /*60c0*/  SYNCS.ARRIVE.TRANS64.RED.A1T0 RZ, [UR34], RZ ;  /* 0x000000ffffff79a7 */ /* 0x000fe20008100422 */
[----:B------:R-:W3:Y:S02]  /*60d0*/  SYNCS.PHASECHK.TRANS64.TRYWAIT P0, [UR21+0x218], R9 ;  /* 0x00021809ff0075a7 */ /* 0x000ee40008001115 */
[----:B--23--:R-:W-:Y:S05]  /*60e0*/  @!P0 BRA `(.L_x_122) ;  /* 0x0000005000bc8947 */ /* 0x00cfea0003800000 */
.L_x_244:
[----:B------:R-:W-:Y:S01]  /*60f0*/  @!P1 IADD3 R6, P0, PT, R16, 0x580, RZ ;  /* 0x0000058010069810 */ /* 0x000fe20007f1e0ff */
[----:B------:R-:W-:Y:S01]  /*6100*/  VOTEU.ALL UP0, P1 ;  /* 0x0000000000ff7886 */ /* 0x000fe20000800000 */
[----:B------:R-:W-:Y:S01]  /*6110*/  UMOV UR6, 0x0 ;  /* 0x0000000000067882 */ /* 0x000fe20000000000 */
[----:B------:R-:W-:Y:S01]  /*6120*/  UMOV UR7, 0x10000000 ;  /* 0x1000000000077882 */ /* 0x000fe20000000000 */
[----:B------:R-:W-:Y:S01]  /*6130*/  @!P1 R2UR UR5, R6 ;  /* 0x00000000060592ca */ /* 0x000fe200000e0000 */
[----:B--2---:R-:W-:Y:S01]  /*6140*/  @!P1 IMAD.X R0, RZ, RZ, R17, P0 ;  /* 0x000000ffff009224 */ /* 0x004fe200000e0611 */
[----:B------:R-:W-:Y:S01]  /*6150*/  @!UP0 UIADD3 UR10, UPT, UPT, UR18, 0x40, URZ ;  /* 0x00000040120a8890 */ /* 0x000fe2000fffe0ff */
[----:B------:R-:W-:Y:S01]  /*6160*/  ISETP.NE.AND P0, PT, R14, 0x2, PT ;  /* 0x000000020e00780c */ /* 0x000fe20003f05270 */
[----:B------:R-:W-:Y:S01]  /*6170*/  @!UP0 UIADD3 UR8, UPT, UPT, UR21, 0x2400, URZ ;  /* 0x0000240015088890 */ /* 0x000fe2000fffe0ff */
[----:B------:R-:W-:Y:S01]  /*6180*/  LOP3.LUT R15, R15, 0x1, RZ, 0x3c, !PT ;  /* 0x000000010f0f7812 */ /* 0x000fe200078e3cff */
[----:B------:R-:W-:Y:S01]  /*6190*/  @!UP0 UIADD3 UR9, UPT, UPT, UR21, 0x208, URZ ;  /* 0x0000020815098890 */ /* 0x000fe2000fffe0ff */
[----:B------:R-:W-:Y:S01]  /*61a0*/  @!P1 R2UR UR4, R0 ;  /* 0x00000000000492ca */ /* 0x000fe200000e0000 */
[----:B------:R-:W-:Y:S01]  /*61b0*/  VOTEU.ALL UP0, P1 ;  /* 0x0000000000ff7886 */ /* 0x000fe20000800000 */
[----:B------:R-:W-:Y:S01]  /*61c0*/  UMOV UR11, UR19 ;  /* 0x00000013000b7c82 */ /* 0x000fe20008000000 */
[----:B------:R-:W-:Y:S01]  /*61d0*/  UMOV UR12, UR36 ;  /* 0x00000024000c7c82 */ /* 0x000fe20008000000 */
[----:B------:R-:W-:Y:S01]  /*61e0*/  SEL R0, RZ, 0x1, P0 ;  /* 0x00000001ff007807 */ /* 0x000fe20000000000 */
[----:B------:R-:W-:Y:S01]  /*61f0*/  UIADD3 UR20, UPT, UPT, UR13, UR59, URZ ;  /* 0x0000003b0d147290 */ /* 0x000fe2000fffe0ff */
[----:B------:R-:W-:Y:S01]  /*6200*/  IMAD.U32 R8, RZ, RZ, UR5 ;  /* 0x00000005ff087e24 */ /* 0x000fe2000f8e00ff */
[----:B------:R-:W-:Y:S01]  /*6210*/  SEL R14, R14, RZ, P0 ;  /* 0x000000ff0e0e7207 */ /* 0x000fe20000000000 */
[----:B------:R-:W-:Y:S01]  /*6220*/  UIADD3 UR16, UPT, UPT, UR14, UR62, URZ ;  /* 0x0000003e0e107290 */ /* 0x000fe2000fffe0ff */
[----:B------:R-:W-:Y:S01]  /*6230*/  LOP3.LUT R13, R13, R0, RZ, 0x3c, !PT ;  /* 0x000000000d0d7212 */ /* 0x000fe200078e3cff */
[----:B------:R-:W-:Y:S01]  /*6240*/  UPLOP3.LUT UP3, UPT, UPT, UPT, UPT, 0x80, 0x8 ;  /* 0x000000000008789c */ /* 0x000fe20003f6f070 */
[----:B------:R-:W-:Y:S02]  /*6250*/  UMOV UR36, UR26 ;  /* 0x0000001a00247c82 */ /* 0x000fe40008000000 */
[----:B------:R-:W-:Y:S01]  /*6260*/  IMAD.U32 R9, RZ, RZ, UR4 ;  /* 0x00000004ff097e24 */ /* 0x000fe2000f8e00ff */
[----:B------:R-:W-:Y:S04]  /*6270*/  @!P1 R2UR UR4, R8 ;  /* 0x00000000080492ca */ /* 0x000fe800000e0000 */
[----:B------:R-:W-:Y:S11]  /*6280*/  @!P1 R2UR UR5, R9 ;  /* 0x00000000090592ca */ /* 0x000ff600000e0000 */
[----:B------:R-:W-:Y:S02]  /*6290*/  @!UPT UIADD3 URZ, UPT, UPT, URZ, URZ, URZ ;  /* 0x000000fffffff290 */ /* 0x000fe4000fffe0ff */
[----:B------:R2:W-:Y:S01]  /*62a0*/  @!UP0 UTMALDG.3D [UR8], [UR4], desc[UR6] ;  /* 0x00000608040085b4 */ /* 0x0005e20008011000 */
[----:B------:R2:W-:Y:S01]  /*62b0*/  @!P1 SYNCS.ARRIVE.TRANS64.RED.A0TR RZ, [UR21+0x208], R7 ;  /* 0x00020807ffff99a7 */ /* 0x0005e20008300415 */
[----:B------:R-:W-:Y:S01]  /*62c0*/  SYNCS.ARRIVE.TRANS64.RED.A1T0 RZ, [UR33], RZ ;  /* 0x000000ffffff79a7 */ /* 0x000fe20008100421 */
[----:B------:R-:W-:Y:S05]  /*62d0*/  BRA.U UP1, `(.L_x_123) ;  /* 0xfffffff5012c7547 */ /* 0x000fea000b83ffff */
[----:B------:R-:W-:-:S04]  /*62e0*/  SHF.L.U32 R3, R15, 0x1f, RZ ;  /* 0x0000001f0f037819 */ /* 0x000fc800000006ff */
[----:B------:R-:W3:Y:S02]  /*62f0*/  SYNCS.PHASECHK.TRANS64.TRYWAIT P0, [UR21+0x210], R3 ;  /* 0x00021003ff0075a7 */ /* 0x000ee40008001115 */
[----:B---3--:R-:W-:Y:S05]  /*6300*/  @!P0 BRA `(.L_x_124) ;  /* 0x00000050004c8947 */ /* 0x008fea0003800000 */
.L_x_246:
[----:B---3--:R-:W-:-:S07]  /*6310*/  MOV R0, UR21 ;  /* 0x0000001500007c02 */ /* 0x008fce0008000f00 */
.L_x_125:
[----:B---3--:R-:W-:-:S04]  /*6320*/  SHF.L.U32 R3, R15, 0x1f, RZ ;  /* 0x0000001f0f037819 */ /* 0x008fc800000006ff */
[----:B------:R3:W4:Y:S03]  /*6330*/  SYNCS.PHASECHK.TRANS64.TRYWAIT P0, [R0+URZ+0x218], R3 ;  /* 0x00021803000075a7 */ /* 0x00072600080011ff */
[----:B----4-:R-:W-:Y:S05]  /*6340*/  @!P0 NANOSLEEP.SYNCS 0x989680 ;  /* 0x009896800000895d */ /* 0x010fea0003900000 */
[----:B------:R-:W4:Y:S02]  /*6350*/  @!P0 SYNCS.PHASECHK.TRANS64 P0, [R0+URZ+0x218], R3 ;  /* 0x00021803000085a7 */ /* 0x000f2400080010ff */
[----:B-12-4-:R-:W-:Y:S05]  /*6360*/  @P0 EXIT ;  /* 0x000000000000094d */ /* 0x016fea0003800000 */
[----:B------:R-:W-:Y:S05]  /*6370*/  BRA `(.L_x_125) ;  /* 0xfffffffc00e87947 */ /* 0x000fea000383ffff */
.L_x_114:
[----:B------:R-:W-:-:S06]  /*6380*/  UISETP.GE.AND UP0, UPT, UR13, 0x4, UPT ;  /* 0x000000040d00788c */ /* 0x000fcc000bf06270 */
[----:B------:R-:W-:-:S13]  /*6390*/  PLOP3.LUT P0, PT, PT, PT, UP0, 0x80, 0x8 ;  /* 0x000000000008781c */ /* 0x000fda0003f0f008 */
[----:B------:R-:W-:Y:S05]  /*63a0*/  @!P0 EXIT ;  /* 0x000000000000894d */ /* 0x000fea0003800000 */
[----:B------:R-:W-:Y:S01]  /*63b0*/  BAR.SYNC.DEFER_BLOCKING 0x6, 0xa0 ;  /* 0x0182800000007b1d */ /* 0x000fe20000010000 */
[C---:B------:R-:W-:Y:S01]  /*63c0*/  IMAD.SHL.U32 R4, R170.reuse, 0x40, RZ ;  /* 0x00000040aa047824 */ /* 0x040fe200078e00ff */
[C---:B------:R-:W-:Y:S01]  /*63d0*/  LOP3.LUT R178, R170.reuse, 0x60, RZ, 0xc0, !PT ;  /* 0x00000060aab27812 */ /* 0x040fe200078ec0ff */
[C---:B------:R-:W-:Y:S01]  /*63e0*/  IMAD.SHL.U32 R137, R170.reuse, 0x8, RZ ;  /* 0x00000008aa897824 */ /* 0x040fe200078e00ff */
[C---:B------:R-:W-:Y:S01]  /*63f0*/  LOP3.LUT R176, R170.reuse, 0x2, RZ, 0xc0, !PT ;  /* 0x00000002aab07812 */ /* 0x040fe200078ec0ff */
[----:B------:R-:W-:Y:S01]  /*6400*/  IMAD.U32 R69, R170, 0x10000, RZ ;  /* 0x00010000aa457824 */ /* 0x000fe200078e00ff */
[----:B------:R-:W-:Y:S02]  /*6410*/  UMOV UR44, 0x400 ;  /* 0x00000400002c7882 */ /* 0x000fe40000000000 */
[----:B------:R-:W1:Y:S01]  /*6420*/  LDC.64 R156, c[0x0][0x8b0] ;  /* 0x00022c00ff9c7b82 */ /* 0x000e620000000a00 */
[----:B------:R-:W-:Y:S01]  /*6430*/  ULEA UR44, UR48, UR44, 0x18 ;  /* 0x0000002c302c7291 */ /* 0x000fe2000f8ec0ff */
[----:B------:R-:W-:Y:S01]  /*6440*/  LOP3.LUT R6, R4, 0x180, RZ, 0xc0, !PT ;  /* 0x0000018004067812 */ /* 0x000fe200078ec0ff */
[----:B------:R-:W-:Y:S01]  /*6450*/  HFMA2 R68, -RZ, RZ, 0, 0 ;  /* 0x00000000ff447431 */ /* 0x000fe200000001ff */
[----:B------:R-:W-:Y:S01]  /*6460*/  LOP3.LUT R69, R69, 0x600000, RZ, 0xc0, !PT ;  /* 0x0060000045457812 */ /* 0x000fe200078ec0ff */
[----:B------:R-:W-:Y:S01]  /*6470*/  UIADD3 UR4, UPT, UPT, UR44, 0x4400, URZ ;  /* 0x000044002c047890 */ /* 0x000fe2000fffe0ff */
[----:B------:R-:W-:Y:S01]  /*6480*/  LOP3.LUT R137, R6, 0x30, R137, 0xf8, !PT ;  /* 0x0000003006897812 */ /* 0x000fe200078ef889 */
[----:B------:R-:W-:Y:S01]  /*6490*/  IMAD.MOV.U32 R168, RZ, RZ, RZ ;  /* 0x000000ffffa87224 */ /* 0x000fe200078e00ff */
[----:B------:R-:W2:Y:S01]  /*64a0*/  LDC.64 R138, c[0x0][0x8a8] ;  /* 0x00022a00ff8a7b82 */ /* 0x000ea20000000a00 */
[----:B------:R-:W-:Y:S01]  /*64b0*/  LOP3.LUT R170, R170, 0x4, RZ, 0xc0, !PT ;  /* 0x00000004aaaa7812 */ /* 0x000fe200078ec0ff */
[----:B------:R-:W-:Y:S01]  /*64c0*/  IMAD.MOV.U32 R162, RZ, RZ, RZ ;  /* 0x000000ffffa27224 */ /* 0x000fe200078e00ff */
[----:B------:R-:W-:-:S02]  /*64d0*/  LOP3.LUT R137, R137, 0x1e40, R4, 0xf8, !PT ;  /* 0x00001e4089897812 */ /* 0x000fc400078ef804 */
[----:B------:R-:W-:Y:S01]  /*64e0*/  CS2R R166, SRZ ;  /* 0x0000000000a67805 */ /* 0x000fe2000001ff00 */
[----:B------:R-:W-:Y:S01]  /*64f0*/  IMAD.MOV.U32 R165, RZ, RZ, RZ ;  /* 0x000000ffffa57224 */ /* 0x000fe200078e00ff */
[----:B------:R-:W-:Y:S01]  /*6500*/  IADD3 R169, PT, PT, -R170, 0x2, RZ ;  /* 0x00000002aaa97810 */ /* 0x000fe20007ffe1ff */
[----:B------:R-:W-:Y:S01]  /*6510*/  IMAD.MOV R164, RZ, RZ, -R176 ;  /* 0x000000ffffa47224 */ /* 0x000fe200078e0ab0 */
[----:B------:R-:W-:Y:S01]  /*6520*/  IADD3 R171, PT, PT, R137, UR44, RZ ;  /* 0x0000002c89ab7c10 */ /* 0x000fe2000fffe0ff */
[----:B------:R-:W3:Y:S01]  /*6530*/  LDS R0, [UR44+0x2e0] ;  /* 0x0002e02cff007984 */ /* 0x000ee20008000800 */
[----:B------:R-:W-:Y:S01]  /*6540*/  IMAD.MOV R163, RZ, RZ, -R170 ;  /* 0x000000ffffa37224 */ /* 0x000fe200078e0aaa */
[----:B------:R-:W-:Y:S01]  /*6550*/  MOV R177, UR4 ;  /* 0x0000000400b17c02 */ /* 0x000fe20008000f00 */
[----:B------:R-:W4:Y:S01]  /*6560*/  LDCU UR57, c[0x0][0x370] ;  /* 0x00006e00ff3977ac */ /* 0x000f220008000800 */
[----:B------:R-:W-:Y:S01]  /*6570*/  VIADD R171, R171, 0x400 ;  /* 0x00000400abab7836 */ /* 0x000fe20000000000 */
[----:B------:R-:W1:Y:S01]  /*6580*/  LDCU UR43, c[0x0][0xb0c] ;  /* 0x00016180ff2b77ac */ /* 0x000e620008000800 */
[----:B------:R-:W1:Y:S01]  /*6590*/  LDCU UR39, c[0x0][0xb30] ;  /* 0x00016600ff2777ac */ /* 0x000e620008000800 */
[----:B------:R-:W1:Y:S01]  /*65a0*/  LDCU.64 UR46, c[0x0][0x888] ;  /* 0x00011100ff2e77ac */ /* 0x000e620008000a00 */
[----:B------:R-:W1:Y:S01]  /*65b0*/  LDCU.64 UR40, c[0x0][0xb28] ;  /* 0x00016500ff2877ac */ /* 0x000e620008000a00 */
[----:B------:R-:W1:Y:S01]  /*65c0*/  LDCU.64 UR60, c[0x0][0x890] ;  /* 0x00011200ff3c77ac */ /* 0x000e620008000a00 */
[----:B------:R-:W1:Y:S01]  /*65d0*/  LDCU.128 UR52, c[0x0][0xb10] ;  /* 0x00016200ff3477ac */ /* 0x000e620008000c00 */
[----:B------:R-:W1:Y:S01]  /*65e0*/  LDCU UR56, c[0x0][0x374] ;  /* 0x00006e80ff3877ac */ /* 0x000e620008000800 */
[----:B------:R-:W-:Y:S01]  /*65f0*/  UIADD3 UR63, UPT, UPT, UR44, 0x400, URZ ;  /* 0x000004002c3f7890 */ /* 0x000fe2000fffe0ff */
[----:B-1234-:R-:W-:-:S11]  /*6600*/  IMAD.IADD R69, R0, 0x1, R69 ;  /* 0x0000000100457824 */ /* 0x01efd600078e0245 */
.L_x_152:
[C---:B------:R-:W-:Y:S02]  /*6610*/  LEA R3, R162.reuse, UR44, 0x3 ;  /* 0x0000002ca2037c11 */ /* 0x040fe4000f8e18ff */
[----:B------:R-:W-:Y:S02]  /*6620*/  SHF.L.U32 R0, R167, 0x1f, RZ ;  /* 0x0000001fa7007819 */ /* 0x000fe400000006ff */
[----:B------:R-:W-:Y:S02]  /*6630*/  LEA R5, R162, UR44, 0x4 ;  /* 0x0000002ca2057c11 */ /* 0x000fe4000f8e20ff */
[----:B-1----:R-:W1:Y:S02]  /*6640*/  SYNCS.PHASECHK.TRANS64.TRYWAIT P0, [R3+URZ+0x230], R0 ;  /* 0x00023000030075a7 */ /* 0x002e6400080011ff */
[----:B-1----:R-:W-:Y:S05]  /*6650*/  @!P0 BRA `(.L_x_126) ;  /* 0x0000004c00908947 */ /* 0x002fea0003800000 */
.L_x_247:
        /* <DEDUP_REMOVED lines=11> */
[----:B------:R-:W-:Y:S01]  /*6710*/  PLOP3.LUT P0, PT, PT, PT, UP1, 0x80, 0x8 ;  /* 0x000000000008781c */ /* 0x000fe20003f0f018 */
[----:B------:R-:W-:Y:S11]  /*6720*/  UP2UR UR45, UPR, URZ, 0x2 ;  /* 0x00000002ff2d7883 */ /* 0x000ff60008000000 */
[----:B------:R-:W-:Y:S01]  /*6730*/  @!UPT UIADD3 URZ, UPT, UPT, URZ, URZ, URZ ;  /* 0x000000fffffff290 */ /* 0x000fe2000fffe0ff */
[----:B-1----:R-:W-:Y:S02]  /*6740*/  @P0 SHF.R.U32.HI R0, RZ, 0x10, R5 ;  /* 0x00000010ff000819 */ /* 0x002fe40000011605 */
        /* <DEDUP_REMOVED lines=12> */
[----:B------:R-:W2:Y:S01]  /*6810*/  LDCU UR12, c[0x0][0xb20] ;  /* 0x00016400ff0c77ac */ /* 0x000ea20008000800 */
[----:B------:R-:W-:Y:S02]  /*6820*/  UIMAD.WIDE.U32 UR4, UR56, UR55, URZ ;  /* 0x00000037380472a5 */ /* 0x000fe4000f8e00ff */
[----:B------:R-:W-:Y:S02]  /*6830*/  UIMAD.WIDE.U32 UR6, UR57, UR52, URZ ;  /* 0x00000034390672a5 */ /* 0x000fe4000f8e00ff */
[----:B------:R-:W-:Y:S02]  /*6840*/  UISETP.NE.AND UP0, UPT, UR54, 0x1, UPT ;  /* 0x000000013600788c */ /* 0x000fe4000bf05270 */
[----:B------:R-:W-:Y:S02]  /*6850*/  UIMAD.WIDE.U32 UR8, UR37, UR55, URZ ;  /* 0x00000037250872a5 */ /* 0x000fe4000f8e00ff */
[----:B------:R-:W-:Y:S02]  /*6860*/  UIMAD.WIDE.U32 UR10, UR38, UR52, URZ ;  /* 0x00000034260a72a5 */ /* 0x000fe4000f8e00ff */
[----:B------:R-:W-:Y:S02]  /*6870*/  UISETP.NE.AND UP1, UPT, UR43, 0x1, UPT ;  /* 0x000000012b00788c */ /* 0x000fe4000bf25270 */
[----:B------:R-:W-:Y:S01]  /*6880*/  UISETP.NE.AND UP2, UPT, UR42, 0x1, UPT ;  /* 0x000000012a00788c */ /* 0x000fe2000bf45270 */
[----:B------:R-:W-:Y:S02]  /*6890*/  UMOV UR4, UR5 ;  /* 0x0000000500047c82 */ /* 0x000fe40008000000 */
[----:B--2---:R-:W-:Y:S03]  /*68a0*/  USHF.R.U32.HI UR5, URZ, UR12, UR4 ;  /* 0x0000000cff057299 */ /* 0x004fe60008011604 */
[----:B------:R-:W-:Y:S02]  /*68b0*/  UMOV UR4, UR7 ;  /* 0x0000000700047c82 */ /* 0x000fe40008000000 */
[----:B------:R-:W-:Y:S02]  /*68c0*/  USHF.R.U32.HI UR7, URZ, UR53, UR4 ;  /* 0x00000035ff077299 */ /* 0x000fe40008011604 */
[----:B------:R-:W-:Y:S02]  /*68d0*/  USEL UR4, UR56, UR5, !UP0 ;  /* 0x0000000538047287 */ /* 0x000fe4000c000000 */
[----:B------:R-:W-:Y:S01]  /*68e0*/  USEL UR7, UR57, UR7, !UP1 ;  /* 0x0000000739077287 */ /* 0x000fe2000c800000 */
[----:B------:R-:W-:Y:S01]  /*68f0*/  UMOV UR5, UR9 ;  /* 0x0000000900057c82 */ /* 0x000fe20008000000 */
[----:B------:R-:W-:Y:S02]  /*6900*/  UIMAD.WIDE.U32 UR8, UR4, UR40, URZ ;  /* 0x00000028040872a5 */ /* 0x000fe4000f8e00ff */
[----:B------:R-:W-:Y:S03]  /*6910*/  USHF.R.U32.HI UR6, URZ, UR12, UR5 ;  /* 0x0000000cff067299 */ /* 0x000fe60008011605 */
[----:B------:R-:W-:Y:S01]  /*6920*/  UMOV UR5, UR11 ;  /* 0x0000000b00057c82 */ /* 0x000fe20008000000 */
[----:B------:R-:W-:Y:S02]  /*6930*/  UIMAD.WIDE.U32 UR10, UR7, UR40, URZ ;  /* 0x00000028070a72a5 */ /* 0x000fe4000f8e00ff */
[----:B------:R-:W-:Y:S02]  /*6940*/  USHF.R.U32.HI UR12, URZ, UR53, UR5 ;  /* 0x00000035ff0c7299 */ /* 0x000fe40008011605 */
[----:B------:R-:W-:Y:S01]  /*6950*/  USEL UR6, UR37, UR6, !UP0 ;  /* 0x0000000625067287 */ /* 0x000fe2000c000000 */
[----:B------:R-:W-:Y:S02]  /*6960*/  UMOV UR5, UR9 ;  /* 0x0000000900057c82 */ /* 0x000fe40008000000 */
[----:B------:R-:W-:Y:S01]  /*6970*/  UMOV UR10, UR11 ;  /* 0x0000000b000a7c82 */ /* 0x000fe20008000000 */
[----:B------:R-:W-:Y:S02]  /*6980*/  @UP2 USHF.R.U32.HI UR4, URZ, UR41, UR5 ;  /* 0x00000029ff042299 */ /* 0x000fe40008011605 */
[----:B------:R-:W-:Y:S02]  /*6990*/  @UP2 USHF.R.U32.HI UR7, URZ, UR41, UR10 ;  /* 0x00000029ff072299 */ /* 0x000fe4000801160a */
[----:B------:R-:W-:Y:S02]  /*69a0*/  UIMAD UR4, UR42, UR4, URZ ;  /* 0x000000042a0472a4 */ /* 0x000fe4000f8e02ff */
[----:B------:R-:W-:Y:S02]  /*69b0*/  UIMAD.WIDE.U32 UR10, UR6, UR40, URZ ;  /* 0x00000028060a72a5 */ /* 0x000fe4000f8e00ff */
[----:B------:R-:W-:Y:S02]  /*69c0*/  USEL UR5, UR38, UR12, !UP1 ;  /* 0x0000000c26057287 */ /* 0x000fe4000c800000 */
[----:B------:R-:W-:Y:S02]  /*69d0*/  UIMAD UR8, UR42, UR7, URZ ;  /* 0x000000072a0872a4 */ /* 0x000fe4000f8e02ff */
[----:B------:R-:W-:Y:S03]  /*69e0*/  UISETP.GE.AND UP0, UPT, UR6, UR4, UPT ;  /* 0x000000040600728c */ /* 0x000fe6000bf06270 */
[----:B------:R-:W-:Y:S01]  /*69f0*/  UMOV UR4, UR11 ;  /* 0x0000000b00047c82 */ /* 0x000fe20008000000 */
[----:B------:R-:W-:Y:S02]  /*6a00*/  UISETP.GE.OR UP0, UPT, UR5, UR8, UP0 ;  /* 0x000000080500728c */ /* 0x000fe40008706670 */
[----:B------:R-:W-:Y:S02]  /*6a10*/  USHF.R.U32.HI UR4, URZ, UR41, UR4 ;  /* 0x00000029ff047299 */ /* 0x000fe40008011604 */
[----:B------:R-:W-:Y:S02]  /*6a20*/  UIMAD.WIDE.U32 UR8, UR5, UR40, URZ ;  /* 0x00000028050872a5 */ /* 0x000fe4000f8e00ff */
[----:B------:R-:W-:Y:S02]  /*6a30*/  USEL UR11, UR6, UR4, !UP2 ;  /* 0x00000004060b7287 */ /* 0x000fe4000d000000 */
[----:B------:R-:W-:Y:S02]  /*6a40*/  UIADD3 UR8, UPT, UPT, -UR5, URZ, URZ ;  /* 0x000000ff05087290 */ /* 0x000fe4000fffe1ff */
[----:B------:R-:W-:Y:S01]  /*6a50*/  UIADD3 UR10, UPT, UPT, -UR11, URZ, URZ ;  /* 0x000000ff0b0a7290 */ /* 0x000fe2000fffe1ff */
[----:B------:R-:W-:Y:S01]  /*6a60*/  @!UP0 UMOV UR4, UR9 ;  /* 0x0000000900048c82 */ /* 0x000fe20008000000 */
[----:B------:R-:W-:Y:S02]  /*6a70*/  UIADD3 UR9, UPT, UPT, -UR6, URZ, URZ ;  /* 0x000000ff06097290 */ /* 0x000fe4000fffe1ff */
[----:B------:R-:W-:Y:S02]  /*6a80*/  @!UP0 USHF.R.U32.HI UR4, URZ, UR41, UR4 ;  /* 0x00000029ff048299 */ /* 0x000fe40008011604 */
[----:B------:R-:W-:Y:S02]  /*6a90*/  UIMAD UR10, UR42, UR10, UR6 ;  /* 0x0000000a2a0a72a4 */ /* 0x000fe4000f8e0206 */
[----:B------:R-:W-:Y:S04]  /*6aa0*/  @!UP0 USEL UR4, UR5, UR4, !UP2 ;  /* 0x0000000405048287 */ /* 0x000fe8000d000000 */
[----:B------:R-:W-:Y:S02]  /*6ab0*/  @!UP0 UIMAD UR10, UR7, UR10, UR4 ;  /* 0x0000000a070a82a4 */ /* 0x000fe4000f8e0204 */
[----:B------:R-:W-:Y:S02]  /*6ac0*/  @!UP0 UIADD3 UR11, UPT, UPT, UR11, -UR4, URZ ;  /* 0x800000040b0b8290 */ /* 0x000fe4000fffe0ff */
[----:B------:R-:W-:Y:S02]  /*6ad0*/  UIMAD UR7, UR43, UR8, UR38 ;  /* 0x000000082b0772a4 */ /* 0x000fe4000f8e0226 */
[----:B------:R-:W-:Y:S02]  /*6ae0*/  @!UP0 UIMAD UR6, UR11, UR42, UR5 ;  /* 0x0000002a0b0682a4 */ /* 0x000fe4000f8e0205 */
[----:B------:R-:W-:Y:S01]  /*6af0*/  UIMAD UR4, UR54, UR9, UR37 ;  /* 0x00000009360472a4 */ /* 0x000fe2000f8e0225 */
[----:B------:R-:W-:Y:S02]  /*6b00*/  @!UP0 UMOV UR5, UR10 ;  /* 0x0000000a00058c82 */ /* 0x000fe40008000000 */
[----:B------:R-:W-:Y:S02]  /*6b10*/  UIMAD UR38, UR5, UR43, UR7 ;  /* 0x0000002b052672a4 */ /* 0x000fe4000f8e0207 */
[----:B------:R-:W-:Y:S11]  /*6b20*/  UIMAD UR37, UR6, UR54, UR4 ;  /* 0x00000036062572a4 */ /* 0x000ff6000f8e0204 */
[----:B------:R-:W-:Y:S01]  /*6b30*/  @!UPT UIADD3 URZ, UPT, UPT, URZ, URZ, URZ ;  /* 0x000000fffffff290 */ /* 0x000fe2000fffe0ff */
.L_x_127:
[----:B------:R-:W-:Y:S01]  /*6b40*/  UISETP.NE.AND UP0, UPT, UR39, 0x1, UPT ;  /* 0x000000012700788c */ /* 0x000fe2000bf05270 */
[----:B------:R-:W-:Y:S01]  /*6b50*/  IADD3 R162, PT, PT, R162, 0x1, RZ ;  /* 0x00000001a2a27810 */ /* 0x000fe20007ffe0ff */
[----:B------:R-:W-:Y:S02]  /*6b60*/  USHF.L.U32 UR50, UR16, 0x7, URZ ;  /* 0x0000000710327899 */ /* 0x000fe400080006ff */
[----:B------:R-:W-:Y:S07]  /*6b70*/  USHF.L.U32 UR49, UR20, 0x7, URZ ;  /* 0x0000000714317899 */ /* 0x000fee00080006ff */
[----:B------:R-:W2:Y:S01]  /*6b80*/  @!UP0 LDCU.128 UR12, c[0x0][0xb10] ;  /* 0x00016200ff0c87ac */ /* 0x000ea20008000c00 */
[----:B------:R-:W3:Y:S01]  /*6b90*/  @!UP0 LDCU UR5, c[0x0][0xb0c] ;  /* 0x00016180ff0587ac */ /* 0x000ee20008000800 */
[----:B------:R-:W4:Y:S01]  /*6ba0*/  @!UP0 LDCU UR10, c[0x0][0xb20] ;  /* 0x00016400ff0a87ac */ /* 0x000f220008000800 */
[----:B--2---:R-:W-:Y:S02]  /*6bb0*/  UIMAD.WIDE.U32 UR8, UR38, UR12, URZ ;  /* 0x0000000c260872a5 */ /* 0x004fe4000f8e00ff */
[----:B------:R-:W-:Y:S02]  /*6bc0*/  UIMAD.WIDE.U32 UR6, UR37, UR15, URZ ;  /* 0x0000000f250672a5 */ /* 0x000fe4000f8e00ff */
[----:B------:R-:W-:Y:S03]  /*6bd0*/  @!UP0 UISETP.NE.AND UP1, UPT, UR14, 0x1, UPT ;  /* 0x000000010e00888c */ /* 0x000fe6000bf25270 */
[----:B------:R-:W-:Y:S01]  /*6be0*/  @!UP0 UMOV UR4, UR9 ;  /* 0x0000000900048c82 */ /* 0x000fe20008000000 */
[----:B---3--:R-:W-:Y:S02]  /*6bf0*/  @!UP0 UISETP.NE.AND UP2, UPT, UR5, 0x1, UPT ;  /* 0x000000010500888c */ /* 0x008fe4000bf45270 */
[----:B------:R-:W-:Y:S01]  /*6c00*/  @!UP0 USHF.R.U32.HI UR4, URZ, UR13, UR4 ;  /* 0x0000000dff048299 */ /* 0x000fe20008011604 */
[----:B------:R-:W-:Y:S02]  /*6c10*/  @!UP0 UMOV UR6, UR7 ;  /* 0x0000000700068c82 */ /* 0x000fe40008000000 */
[----:B----4-:R-:W-:Y:S02]  /*6c20*/  @!UP0 USHF.R.U32.HI UR6, URZ, UR10, UR6 ;  /* 0x0000000aff068299 */ /* 0x010fe40008011606 */
[----:B------:R-:W-:Y:S02]  /*6c30*/  @!UP0 USEL UR7, UR38, UR4, !UP2 ;  /* 0x0000000426078287 */ /* 0x000fe4000d000000 */
[----:B------:R-:W-:Y:S04]  /*6c40*/  @!UP0 USEL UR6, UR37, UR6, !UP1 ;  /* 0x0000000625068287 */ /* 0x000fe8000c800000 */
[----:B------:R-:W-:Y:S02]  /*6c50*/  @!UP0 UIADD3 UR4, UPT, UPT, -UR7, UR6, URZ ;  /* 0x0000000607048290 */ /* 0x000fe4000fffe1ff */
[----:B------:R-:W-:Y:S02]  /*6c60*/  @!UP0 UIADD3 UR6, UPT, UPT, UR7, -UR6, URZ ;  /* 0x8000000607068290 */ /* 0x000fe4000fffe0ff */
[----:B------:R-:W-:Y:S02]  /*6c70*/  @!UP0 UIMAD UR38, UR4, UR5, UR38 ;  /* 0x00000005042682a4 */ /* 0x000fe4000f8e0226 */
[----:B------:R-:W-:Y:S02]  /*6c80*/  @!UP0 UIMAD UR37, UR6, UR14, UR37 ;  /* 0x0000000e062582a4 */ /* 0x000fe4000f8e0225 */
[----:B------:R-:W-:Y:S09]  /*6c90*/  ULOP3.LUT UP0, URZ, UR63, 0x1b0, URZ, 0xc0, !UPT ;  /* 0x000001b03fff7892 */ /* 0x000ff2000f80c0ff */
[----:B------:R-:W-:Y:S05]  /*6ca0*/  BRA.U !UP0, `(.L_x_128) ;  /* 0x0000000108407547 */ /* 0x000fea000b800000 */
[----:B------:R-:W2:Y:S01]  /*6cb0*/  LDCU.64 UR8, c[0x4][0x80] ;  /* 0x01001000ff0877ac */ /* 0x000ea20008000a00 */
[----:B------:R-:W-:Y:S01]  /*6cc0*/  MOV R3, 0x0 ;  /* 0x0000000000037802 */ /* 0x000fe20000000f00 */
[----:B------:R-:W-:Y:S02]  /*6cd0*/  HFMA2 R12, -RZ, RZ, 0, 5.9604644775390625e-08 ;  /* 0x00000001ff0c7431 */ /* 0x000fe400000001ff */
[----:B------:R-:W-:Y:S02]  /*6ce0*/  IMAD.MOV.U32 R8, RZ, RZ, 0x70 ;  /* 0x00000070ff087424 */ /* 0x000fe400078e00ff */
[----:B------:R-:W-:Y:S01]  /*6cf0*/  IMAD.MOV.U32 R13, RZ, RZ, RZ ;  /* 0x000000ffff0d7224 */ /* 0x000fe200078e00ff */
[----:B------:R-:W3:Y:S01]  /*6d00*/  LDCU.64 UR6, c[0x4][0x88] ;  /* 0x01001100ff0677ac */ /* 0x000ee20008000a00 */
[----:B------:R-:W4:Y:S01]  /*6d10*/  LDC.64 R2, c[0x4][R3] ;  /* 0x0100000003027b82 */ /* 0x000f220000000a00 */
[----:B------:R-:W1:Y:S01]  /*6d20*/  LDCU.64 UR4, c[0x4][0x8] ;  /* 0x01000100ff0477ac */ /* 0x000e620008000a00 */
[----:B--2---:R-:W-:Y:S01]  /*6d30*/  MOV R5, UR9 ;  /* 0x0000000900057c02 */ /* 0x004fe20008000f00 */
[----:B------:R-:W-:Y:S01]  /*6d40*/  IMAD.U32 R4, RZ, RZ, UR8 ;  /* 0x00000008ff047e24 */ /* 0x000fe2000f8e00ff */
[----:B---3--:R-:W-:Y:S01]  /*6d50*/  MOV R7, UR7 ;  /* 0x0000000700077c02 */ /* 0x008fe20008000f00 */
[----:B------:R-:W-:Y:S01]  /*6d60*/  IMAD.U32 R6, RZ, RZ, UR6 ;  /* 0x00000006ff067e24 */ /* 0x000fe2000f8e00ff */
[----:B-1----:R-:W-:Y:S01]  /*6d70*/  MOV R11, UR5 ;  /* 0x00000005000b7c02 */ /* 0x002fe20008000f00 */
[----:B------:R-:W-:Y:S02]  /*6d80*/  IMAD.U32 R10, RZ, RZ, UR4 ;  /* 0x00000004ff0a7e24 */ /* 0x000fe4000f8e00ff */
[----:B------:R-:W-:Y:S07]  /*6d90*/  LEPC R20, `(.L_x_128) ;  /* 0x000000001014794e */ /* 0x000fee0000000000 */
[----:B----45:R-:W-:Y:S05]  /*6da0*/  CALL.ABS.NOINC R2 ;  /* 0x0000000002007343 */ /* 0x030fea0003c00000 */
.L_x_128:
[----:B------:R-:W-:Y:S01]  /*6db0*/  LOP3.LUT P0, RZ, R177, 0x1b0, RZ, 0xc0, !PT ;  /* 0x000001b0b1ff7812 */ /* 0x000fe2000780c0ff */
[----:B------:R-:W-:Y:S11]  /*6dc0*/  BSSY.RECONVERGENT B6, `(.L_x_129) ;  /* 0x0000013000067945 */ /* 0x000ff60003800200 */
[----:B------:R-:W-:Y:S01]  /*6dd0*/  @!UPT UIADD3 URZ, UPT, UPT, URZ, URZ, URZ ;  /* 0x000000fffffff290 */ /* 0x000fe2000fffe0ff */
[----:B------:R-:W-:Y:S05]  /*6de0*/  @!P0 BRA `(.L_x_130) ;  /* 0x0000000000408947 */ /* 0x000fea0003800000 */
        /* <DEDUP_REMOVED lines=16> */
.L_x_130:
[----:B------:R-:W-:Y:S05]  /*6ef0*/  BSYNC.RECONVERGENT B6 ;  /* 0x0000000000067941 */ /* 0x000fea0003800200 */
.L_x_129:
[----:B------:R-:W-:Y:S01]  /*6f00*/  R2UR UR4, R160 ;  /* 0x00000000a00472ca */ /* 0x000fe200000e0000 */
[----:B------:R-:W-:Y:S01]  /*6f10*/  UISETP.NE.U32.AND UP0, UPT, UR60, URZ, UPT ;  /* 0x000000ff3c00728c */ /* 0x000fe2000bf05070 */
[----:B------:R-:W-:Y:S02]  /*6f20*/  ISETP.NE.U32.AND P4, PT, R156, RZ, PT ;  /* 0x000000ff9c00720c */ /* 0x000fe40003f85070 */
[----:B------:R-:W-:Y:S01]  /*6f30*/  ISETP.NE.U32.AND P2, PT, RZ, UR46, PT ;  /* 0x0000002eff007c0c */ /* 0x000fe2000bf45070 */
[----:B------:R-:W-:Y:S01]  /*6f40*/  UISETP.NE.AND.EX UP1, UPT, UR61, URZ, UPT, UP0 ;  /* 0x000000ff3d00728c */ /* 0x000fe2000bf25300 */
[----:B------:R-:W-:Y:S01]  /*6f50*/  ISETP.NE.AND.EX P4, PT, R157, RZ, PT, P4 ;  /* 0x000000ff9d00720c */ /* 0x000fe20003f85340 */
[----:B------:R-:W-:Y:S01]  /*6f60*/  UPLOP3.LUT UP0, UPT, UPT, UPT, UPT, 0x40, 0x4 ;  /* 0x000000000004789c */ /* 0x000fe20003f0e870 */
[----:B------:R-:W-:Y:S05]  /*6f70*/  ISETP.NE.AND.EX P2, PT, RZ, UR47, PT, P2 ;  /* 0x0000002fff007c0c */ /* 0x000fea000bf45320 */
[----:B------:R-:W-:Y:S06]  /*6f80*/  UISETP.NE.AND UP2, UPT, UR4, URZ, UPT ;  /* 0x000000ff0400728c */ /* 0x000fec000bf45270 */
[----:B------:R-:W-:Y:S05]  /*6f90*/  PLOP3.LUT P1, PT, PT, PT, UP2, 0x80, 0x8 ;  /* 0x000000000008781c */ /* 0x000fea0003f2f028 */
[----:B------:R-:W-:Y:S06]  /*6fa0*/  @UP2 UPLOP3.LUT UP0, UPT, UPT, UPT, UP1, 0x80, 0x8 ;  /* 0x000000000008289c */ /* 0x000fec0003f0f010 */
[----:B------:R-:W-:Y:S01]  /*6fb0*/  PLOP3.LUT P0, PT, PT, PT, UP0, 0x80, 0x8 ;  /* 0x000000000008781c */ /* 0x000fe20003f0f008 */
[----:B------:R-:W-:Y:S01]  /*6fc0*/  @!UPT UIADD3 URZ, UPT, UPT, URZ, URZ, URZ ;  /* 0x000000fffffff290 */ /* 0x000fe2000fffe0ff */
[----:B------:R-:W-:Y:S11]  /*6fd0*/  BRA.U !UP1, `(.L_x_131) ;  /* 0x00000001093c7547 */ /* 0x000ff6000b800000 */
[----:B------:R-:W-:Y:S01]  /*6fe0*/  UISETP.NE.U32.AND UP0, UPT, UR46, URZ, UPT ;  /* 0x000000ff2e00728c */ /* 0x000fe2000bf05070 */
[----:B-1----:R-:W-:Y:S01]  /*6ff0*/  HFMA2 R0, -RZ, RZ, 0, 5.9604644775390625e-08 ;  /* 0x00000001ff007431 */ /* 0x002fe200000001ff */
[----:B------:R-:W1:Y:S01]  /*7000*/  LDCU.64 UR8, c[0x0][0x358] ;  /* 0x00006b00ff0877ac */ /* 0x000e620008000a00 */
[----:B------:R-:W-:Y:S01]  /*7010*/  IMAD.MOV.U32 R158, RZ, RZ, 0x1 ;  /* 0x00000001ff9e7424 */ /* 0x000fe200078e00ff */
[----:B------:R-:W-:Y:S06]  /*7020*/  UISETP.NE.AND.EX UP0, UPT, UR47, URZ, UPT, UP0 ;  /* 0x000000ff2f00728c */ /* 0x000fec000bf05300 */
[----:B------:R-:W-:Y:S05]  /*7030*/  PLOP3.LUT P3, PT, PT, PT, UP0, 0x80, 0x8 ;  /* 0x000000000008781c */ /* 0x000fea0003f6f008 */
[----:B------:R-:W2:Y:S01]  /*7040*/  @UP0 LDCU.64 UR4, c[0x0][0x888] ;  /* 0x00011100ff0407ac */ /* 0x000ea20008000a00 */
[----:B------:R-:W-:Y:S07]  /*7050*/  @UP0 UIMAD UR6, UR36, UR60, URZ ;  /* 0x0000003c240602a4 */ /* 0x000fee000f8e02ff */
[----:B------:R-:W-:Y:S01]  /*7060*/  @!P3 PRMT R158, R0, 0x7610, R158 ;  /* 0x00007610009eb816 */ /* 0x000fe2000000009e */
[----:B--2---:R-:W-:Y:S06]  /*7070*/  @UP0 UIMAD.WIDE UR4, UR6, 0x4, UR4 ;  /* 0x00000004060408a5 */ /* 0x004fec000f8e0204 */
[----:B------:R-:W-:Y:S01]  /*7080*/  IMAD.U32 R2, RZ, RZ, UR4 ;  /* 0x00000004ff027e24 */ /* 0x000fe2000f8e00ff */
[----:B------:R-:W-:Y:S04]  /*7090*/  MOV R3, UR5 ;  /* 0x0000000500037c02 */ /* 0x000fe80008000f00 */
[----:B------:R-:W2:Y:S01]  /*70a0*/  @!UP0 LDCU UR4, c[0x0][0x880] ;  /* 0x00011000ff0487ac */ /* 0x000ea20008000800 */
[----:B-1---5:R3:W5:Y:S02]  /*70b0*/  @P3 LDG.E R73, desc[UR8][R2.64] ;  /* 0x0000000802493981 */ /* 0x022764000c1e1900 */
[----:B--23--:R-:W-:Y:S02]  /*70c0*/  @!P3 IMAD.U32 R73, RZ, RZ, UR4 ;  /* 0x00000004ff49be24 */ /* 0x00cfe4000f8e00ff */
.L_x_131:
[----:B------:R-:W-:Y:S05]  /*70d0*/  @!P4 BRA `(.L_x_132) ;  /* 0x000000000024c947 */ /* 0x000fea0003800000 */
[----:B------:R-:W-:Y:S01]  /*70e0*/  ISETP.NE.U32.AND P3, PT, R138, RZ, PT ;  /* 0x000000ff8a00720c */ /* 0x000fe20003f65070 */
[----:B------:R-:W2:Y:S03]  /*70f0*/  LDCU.64 UR4, c[0x0][0x358] ;  /* 0x00006b00ff0477ac */ /* 0x000ea60008000a00 */
[----:B------:R-:W-:Y:S11]  /*7100*/  ISETP.NE.AND.EX P3, PT, R139, RZ, PT, P3 ;  /* 0x000000ff8b00720c */ /* 0x000ff60003f65330 */
[----:B------:R-:W-:Y:S02]  /*7110*/  @!UPT UIADD3 URZ, UPT, UPT, URZ, URZ, URZ ;  /* 0x000000fffffff290 */ /* 0x000fe4000fffe0ff */
[----:B------:R-:W3:Y:S01]  /*7120*/  @P3 LDC.64 R2, c[0x0][0x8a8] ;  /* 0x00022a00ff023b82 */ /* 0x000ee20000000a00 */
[----:B-1----:R-:W-:Y:S04]  /*7130*/  @P3 IMAD R0, R156, UR36, RZ ;  /* 0x000000249c003c24 */ /* 0x002fe8000f8e02ff */
[----:B---3--:R-:W-:Y:S05]  /*7140*/  @P3 IMAD.WIDE R2, R0, 0x4, R2 ;  /* 0x0000000400023825 */ /* 0x008fea00078e0202 */
[----:B--2--5:R2:W5:Y:S02]  /*7150*/  @P3 LDG.E R70, desc[UR4][R2.64] ;  /* 0x0000000402463981 */ /* 0x024564000c1e1900 */
[----:B--2---:R-:W3:Y:S02]  /*7160*/  @!P3 LDC R70, c[0x0][0x8a0] ;  /* 0x00022800ff46bb82 */ /* 0x004ee40000000800 */
.L_x_132:
[----:B-----5:R-:W-:Y:S01]  /*7170*/  FSETP.NEU.AND P4, PT, R73, RZ, PT ;  /* 0x000000ff4900720b */ /* 0x020fe20003f8d000 */
[----:B------:R-:W-:Y:S01]  /*7180*/  BSSY B1, `(.L_x_133) ;  /* 0x0000047000017945 */ /* 0x000fe20003800000 */
[----:B------:R-:W-:Y:S01]  /*7190*/  SEL R5, RZ, 0xffffffff, P2 ;  /* 0xffffffffff057807 */ /* 0x000fe20001000000 */
[----:B------:R-:W-:Y:S01]  /*71a0*/  IMAD.MOV.U32 R186, RZ, RZ, 0x1 ;  /* 0x00000001ffba7424 */ /* 0x000fe200078e00ff */
[----:B------:R-:W-:Y:S01]  /*71b0*/  LOP3.LUT P3, RZ, R158, 0xff, RZ, 0xc0, !PT ;  /* 0x000000ff9eff7812 */ /* 0x000fe2000786c0ff */
[----:B------:R-:W-:Y:S01]  /*71c0*/  IMAD R71, R68, 0x80, R69 ;  /* 0x0000008044477824 */ /* 0x000fe200078e0245 */
[----:B-1----:R-:W-:Y:S02]  /*71d0*/  @P1 SEL R0, RZ, 0xffffffff, P4 ;  /* 0xffffffffff001807 */ /* 0x002fe40002000000 */
[----:B------:R-:W-:Y:S02]  /*71e0*/  CS2R R154, SRZ ;  /* 0x00000000009a7805 */ /* 0x000fe4000001ff00 */
[----:B------:R-:W-:Y:S02]  /*71f0*/  LEA R3, R166, UR44, 0x3 ;  /* 0x0000002ca6037c11 */ /* 0x000fe4000f8e18ff */
[----:B------:R-:W-:Y:S02]  /*7200*/  CS2R R152, SRZ ;  /* 0x0000000000987805 */ /* 0x000fe4000001ff00 */
[----:B------:R-:W-:Y:S02]  /*7210*/  @P0 SEL R0, R5, R0, !P3 ;  /* 0x0000000005000207 */ /* 0x000fe40005800000 */
[----:B------:R-:W-:Y:S02]  /*7220*/  CS2R R150, SRZ ;  /* 0x0000000000967805 */ /* 0x000fe4000001ff00 */
[----:B------:R-:W-:Y:S02]  /*7230*/  LEA R161, R68, UR44, 0x3 ;  /* 0x0000002c44a17c11 */ /* 0x000fe4000f8e18ff */
[----:B------:R-:W-:Y:S02]  /*7240*/  CS2R R148, SRZ ;  /* 0x0000000000947805 */ /* 0x000fe4000001ff00 */
[----:B------:R-:W-:Y:S02]  /*7250*/  @P1 LOP3.LUT R0, R0, 0x1, RZ, 0xc0, !PT ;  /* 0x0000000100001812 */ /* 0x000fe400078ec0ff */
[----:B------:R-:W-:Y:S02]  /*7260*/  CS2R R146, SRZ ;  /* 0x0000000000927805 */ /* 0x000fe4000001ff00 */
[----:B------:R-:W-:Y:S02]  /*7270*/  SHF.L.U32 R4, R168, 0x1f, RZ ;  /* 0x0000001fa8047819 */ /* 0x000fe400000006ff */
[----:B------:R-:W-:Y:S02]  /*7280*/  CS2R R144, SRZ ;  /* 0x0000000000907805 */ /* 0x000fe4000001ff00 */
[----:B------:R-:W-:Y:S02]  /*7290*/  ISETP.NE.U32.OR P6, PT, R0, 0x1, !P1 ;  /* 0x000000010000780c */ /* 0x000fe40004fc5470 */
[----:B------:R-:W-:Y:S02]  /*72a0*/  CS2R R142, SRZ ;  /* 0x00000000008e7805 */ /* 0x000fe4000001ff00 */
[----:B------:R-:W-:Y:S02]  /*72b0*/  PLOP3.LUT P2, PT, PT, PT, UP1, 0x80, 0x8 ;  /* 0x000000000008781c */ /* 0x000fe40003f4f018 */
[----:B------:R-:W-:Y:S02]  /*72c0*/  CS2R R140, SRZ ;  /* 0x00000000008c7805 */ /* 0x000fe4000001ff00 */
[----:B------:R-:W-:Y:S02]  /*72d0*/  SEL R0, RZ, 0xffffffff, P4 ;  /* 0xffffffffff007807 */ /* 0x000fe40002000000 */
[----:B------:R-:W-:Y:S03]  /*72e0*/  P2R R172, PR, RZ, 0x40 ;  /* 0x00000040ffac7803 */ /* 0x000fe60000000000 */
[----:B------:R-:W-:Y:S04]  /*72f0*/  @P6 SHF.L.U32 R2, R165, 0x1f, RZ ;  /* 0x0000001fa5026819 */ /* 0x000fe800000006ff */
[----:B------:R-:W-:Y:S01]  /*7300*/  @P2 SEL R0, R5, R0, !P3 ;  /* 0x0000000005002207 */ /* 0x000fe20005800000 */
[----:B------:R-:W1:Y:S03]  /*7310*/  @P6 SYNCS.PHASECHK.TRANS64.TRYWAIT P1, [R3+URZ+0x200], R2 ;  /* 0x00020002030065a7 */ /* 0x000e6600080211ff */
[----:B------:R-:W-:Y:S04]  /*7320*/  LOP3.LUT R0, R0, 0x1, RZ, 0xc0, !PT ;  /* 0x0000000100007812 */ /* 0x000fe800078ec0ff */
[----:B------:R-:W-:Y:S04]  /*7330*/  ISETP.NE.U32.AND P5, PT, R0, 0x1, PT ;  /* 0x000000010000780c */ /* 0x000fe80003fa5070 */
[----:B------:R-:W-:Y:S01]  /*7340*/  P2R R187, PR, RZ, 0x20 ;  /* 0x00000020ffbb7803 */ /* 0x000fe20000000000 */
[----:B------:R2:W4:Y:S01]  /*7350*/  SYNCS.PHASECHK.TRANS64.TRYWAIT P0, [R161+URZ+0x250], R4 ;  /* 0x00025004a10075a7 */ /* 0x00052200080011ff */
[----:B-1----:R-:W-:Y:S01]  /*7360*/  @P6 SEL R186, RZ, 0x1, !P1 ;  /* 0x00000001ffba6807 */ /* 0x002fe20004800000 */
[----:B--2---:R-:W-:Y:S06]  /*7370*/  @!P6 BRA `(.L_x_134) ;  /* 0x00000000009ce947 */ /* 0x004fec0003800000 */
[----:B------:R-:W-:Y:S01]  /*7380*/  @P5 IMAD R7, R166, 0x2000, R171 ;  /* 0x00002000a6075824 */ /* 0x000fe200078e02ab */
[----:B------:R-:W1:Y:S01]  /*7390*/  S2R R0, SR_CgaCtaId ;  /* 0x0000000000007919 */ /* 0x000e620000008800 */
[----:B------:R-:W-:Y:S01]  /*73a0*/  ISETP.NE.AND P1, PT, R186, RZ, PT ;  /* 0x000000ffba00720c */ /* 0x000fe20003f25270 */
[----:B------:R-:W-:Y:S01]  /*73b0*/  BSSY B0, `(.L_x_135) ;  /* 0x0000010000007945 */ /* 0x000fe20003800000 */
[--C-:B------:R-:W-:Y:S01]  /*73c0*/  @P5 IMAD R8, R176, -0x10, R7.reuse ;  /* 0xfffffff0b0085824 */ /* 0x100fe200078e0207 */
[----:B------:R-:W-:Y:S01]  /*73d0*/  CS2R R142, SRZ ;  /* 0x00000000008e7805 */ /* 0x000fe2000001ff00 */
[----:B------:R-:W-:Y:S01]  /*73e0*/  @P5 IMAD R6, R170, -0x10, R7 ;  /* 0xfffffff0aa065824 */ /* 0x000fe200078e0207 */
[----:B------:R-:W-:Y:S01]  /*73f0*/  CS2R R140, SRZ ;  /* 0x00000000008c7805 */ /* 0x000fe2000001ff00 */
[----:B------:R-:W-:Y:S01]  /*7400*/  @P5 IMAD R5, R169, 0x10, R8 ;  /* 0x00000010a9055824 */ /* 0x000fe200078e0208 */
[----:B------:R-:W-:Y:S02]  /*7410*/  CS2R R150, SRZ ;  /* 0x0000000000967805 */ /* 0x000fe4000001ff00 */
[----:B------:R-:W-:Y:S02]  /*7420*/  CS2R R148, SRZ ;  /* 0x0000000000947805 */ /* 0x000fe4000001ff00 */
[----:B------:R-:W-:Y:S02]  /*7430*/  CS2R R146, SRZ ;  /* 0x0000000000927805 */ /* 0x000fe4000001ff00 */
[----:B------:R-:W-:Y:S02]  /*7440*/  CS2R R144, SRZ ;  /* 0x0000000000907805 */ /* 0x000fe4000001ff00 */
[----:B------:R-:W-:Y:S02]  /*7450*/  CS2R R154, SRZ ;  /* 0x00000000009a7805 */ /* 0x000fe4000001ff00 */
[----:B------:R-:W-:Y:S01]  /*7460*/  CS2R R152, SRZ ;  /* 0x0000000000987805 */ /* 0x000fe2000001ff00 */
[----:B------:R-:W-:Y:S06]  /*7470*/  @P1 BRA `(.L_x_136) ;  /* 0x00000000000c1947 */ /* 0x000fec0003800000 */
[----:B------:R-:W-:Y:S04]  /*7480*/  SHF.L.U32 R2, R165, 0x1f, RZ ;  /* 0x0000001fa5027819 */ /* 0x000fe800000006ff */
[----:B------:R-:W2:Y:S02]  /*7490*/  SYNCS.PHASECHK.TRANS64.TRYWAIT P1, [R3+URZ+0x200], R2 ;  /* 0x00020002030075a7 */ /* 0x000ea400080211ff */
[----:B--2---:R-:W-:Y:S05]  /*74a0*/  @!P1 BRA `(.L_x_137) ;  /* 0x0000004000109947 */ /* 0x004fea0003800000 */
.L_x_136:
[----:B------:R-:W-:Y:S05]  /*74b0*/  BSYNC B0 ;  /* 0x0000000000007941 */ /* 0x000fea0003800000 */
.L_x_135:
[----:B------:R-:W-:Y:S01]  /*74c0*/  ISETP.NE.AND P1, PT, R187, RZ, PT ;  /* 0x000000ffbb00720c */ /* 0x000fe20003f25270 */
[----:B--2---:R-:W-:Y:S02]  /*74d0*/  VIADD R3, R3, 0x210 ;  /* 0x0000021003037836 */ /* 0x004fe40000000000 */
[----:B------:R-:W-:Y:S03]  /*74e0*/  VIADD R166, R166, 0x1 ;  /* 0x00000001a6a67836 */ /* 0x000fe60000000000 */
[----:B-1----:R-:W-:Y:S07]  /*74f0*/  PRMT R0, R0, 0x654, R3 ;  /* 0x0000065400007816 */ /* 0x002fee0000000003 */
[----:B------:R1:W2:Y:S04]  /*7500*/  @P1 LDS.128 R140, [R7] ;  /* 0x00000000078c1984 */ /* 0x0002a80000000c00 */
[----:B------:R1:W1:Y:S04]  /*7510*/  @P1 LDS.128 R148, [R6+0x20] ;  /* 0x0000200006941984 */ /* 0x0002680000000c00 */
[----:B------:R1:W1:Y:S04]  /*7520*/  @P1 LDS.128 R144, [R8+0x10] ;  /* 0x0000100008901984 */ /* 0x0002680000000c00 */
[----:B------:R1:W1:Y:S01]  /*7530*/  @P1 LDS.128 R152, [R5+0x10] ;  /* 0x0000100005981984 */ /* 0x0002620000000c00 */
[C---:B------:R-:W-:Y:S01]  /*7540*/  ISETP.NE.AND P1, PT, R166.reuse, 0x2, PT ;  /* 0x00000002a600780c */ /* 0x040fe20003f25270 */
[----:B------:R-:W-:Y:S01]  /*7550*/  @!PT LDS RZ, [RZ] ;  /* 0x00000000fffff984 */ /* 0x000fe20000000800 */
[----:B------:R-:W-:Y:S01]  /*7560*/  @!PT LDS RZ, [RZ] ;  /* 0x00000000fffff984 */ /* 0x000fe20000000800 */
[----:B------:R-:W-:Y:S01]  /*7570*/  @!PT LDS RZ, [RZ] ;  /* 0x00000000fffff984 */ /* 0x000fe20000000800 */
[----:B------:R-:W-:Y:S01]  /*7580*/  @!PT LDS RZ, [RZ] ;  /* 0x00000000fffff984 */ /* 0x000fe20000000800 */
[----:B------:R5:W-:Y:S06]  /*7590*/  MEMBAR.ALL.CTA ;  /* 0x0000000000007992 */ /* 0x000bec0000008000 */
[----:B-----5:R-:W5:Y:S01]  /*75a0*/  FENCE.VIEW.ASYNC.S ;  /* 0x00000000000073c6 */ /* 0x020f620000000000 */
[----:B------:R-:W-:Y:S01]  /*75b0*/  SEL R166, R166, RZ, P1 ;  /* 0x000000ffa6a67207 */ /* 0x000fe20000800000 */
[----:B-----5:R5:W-:Y:S02]  /*75c0*/  SYNCS.ARRIVE.TRANS64.RED.A1T0 RZ, [R0+URZ], RZ ;  /* 0x000000ff00ff79a7 */ /* 0x020be400081004ff */
[----:B-----5:R-:W-:Y:S04]  /*75d0*/  SEL R0, RZ, 0x1, P1 ;  /* 0x00000001ff007807 */ /* 0x020fe80000800000 */
[----:B--2---:R-:W-:Y:S02]  /*75e0*/  LOP3.LUT R165, R165, R0, RZ, 0x3c, !PT ;  /* 0x00000000a5a57212 */ /* 0x004fe400078e3cff */
.L_x_134:
[----:B------:R-:W-:Y:S05]  /*75f0*/  BSYNC B1 ;  /* 0x0000000000017941 */ /* 0x000fea0003800000 */
.L_x_133:
[----:B------:R-:W-:Y:S04]  /*7600*/  SHF.R.U32.HI R0, RZ, 0x15, R71 ;  /* 0x00000015ff007819 */ /* 0x000fe80000011647 */
[----:B------:R-:W-:Y:S01]  /*7610*/  LOP3.LUT P1, RZ, R0, 0x3, R159, 0x48, !PT ;  /* 0x0000000300ff7812 */ /* 0x000fe2000782489f */
[----:B------:R-:W-:Y:S01]  /*7620*/  @!UPT UIADD3 URZ, UPT, UPT, URZ, URZ, URZ ;  /* 0x000000fffffff290 */ /* 0x000fe2000fffe0ff */
[----:B----4-:R-:W-:Y:S11]  /*7630*/  @P0 BRA `(.L_x_138) ;  /* 0x0000000000080947 */ /* 0x010ff60003800000 */
[----:B------:R-:W2:Y:S02]  /*7640*/  SYNCS.PHASECHK.TRANS64.TRYWAIT P0, [R161+URZ+0x250], R4 ;  /* 0x00025004a10075a7 */ /* 0x000ea400080011ff */
[----:B--2---:R-:W-:Y:S05]  /*7650*/  @!P0 BRA `(.L_x_139) ;  /* 0x0000003c00b88947 */ /* 0x004fea0003800000 */
.L_x_138:
[----:B------:R-:W-:Y:S04]  /*7660*/  BSSY.RECONVERGENT B6, `(.L_x_140) ;  /* 0x0000012000067945 */ /* 0x000fe80003800200 */
[----:B------:R-:W-:Y:S05]  /*7670*/  @!P1 BRA `(.L_x_141) ;  /* 0x0000000000409947 */ /* 0x000fea0003800000 */
[----:B------:R-:W4:Y:S01]  /*7680*/  LDCU.64 UR8, c[0x4][0x70] ;  /* 0x01000e00ff0877ac */ /* 0x000f220008000a00 */
[----:B------:R-:W-:Y:S01]  /*7690*/  MOV R3, 0x0 ;  /* 0x0000000000037802 */ /* 0x000fe20000000f00 */
[----:B------:R-:W-:Y:S02]  /*76a0*/  HFMA2 R12, -RZ, RZ, 0, 5.9604644775390625e-08 ;  /* 0x00000001ff0c7431 */ /* 0x000fe400000001ff */
[----:B-1----:R-:W-:Y:S02]  /*76b0*/  IMAD.MOV.U32 R8, RZ, RZ, 0x192 ;  /* 0x00000192ff087424 */ /* 0x002fe400078e00ff */
[----:B------:R-:W-:Y:S01]  /*76c0*/  IMAD.MOV.U32 R13, RZ, RZ, RZ ;  /* 0x000000ffff0d7224 */ /* 0x000fe200078e00ff */
[----:B------:R-:W1:Y:S01]  /*76d0*/  LDCU.64 UR6, c[0x4][0x78] ;  /* 0x01000f00ff0677ac */ /* 0x000e620008000a00 */
[----:B------:R-:W3:Y:S01]  /*76e0*/  LDC.64 R2, c[0x4][R3] ;  /* 0x0100000003027b82 */ /* 0x000ee20000000a00 */
[----:B------:R-:W5:Y:S01]  /*76f0*/  LDCU.64 UR4, c[0x4][0x10] ;  /* 0x01000200ff0477ac */ /* 0x000f620008000a00 */
[----:B----4-:R-:W-:Y:S01]  /*7700*/  MOV R5, UR9 ;  /* 0x0000000900057c02 */ /* 0x010fe20008000f00 */
[----:B--2---:R-:W-:Y:S01]  /*7710*/  IMAD.U32 R4, RZ, RZ, UR8 ;  /* 0x00000008ff047e24 */ /* 0x004fe2000f8e00ff */
[----:B-1----:R-:W-:Y:S01]  /*7720*/  MOV R7, UR7 ;  /* 0x0000000700077c02 */ /* 0x002fe20008000f00 */
[----:B------:R-:W-:Y:S01]  /*7730*/  IMAD.U32 R6, RZ, RZ, UR6 ;  /* 0x00000006ff067e24 */ /* 0x000fe2000f8e00ff */
[----:B-----5:R-:W-:Y:S01]  /*7740*/  MOV R11, UR5 ;  /* 0x00000005000b7c02 */ /* 0x020fe20008000f00 */
[----:B------:R-:W-:Y:S02]  /*7750*/  IMAD.U32 R10, RZ, RZ, UR4 ;  /* 0x00000004ff0a7e24 */ /* 0x000fe4000f8e00ff */
[----:B------:R-:W-:Y:S07]  /*7760*/  LEPC R20, `(.L_x_141) ;  /* 0x000000001014794e */ /* 0x000fee0000000000 */
[----:B---3--:R-:W-:Y:S05]  /*7770*/  CALL.ABS.NOINC R2 ;  /* 0x0000000002007343 */ /* 0x008fea0003c00000 */
.L_x_141:
[----:B------:R-:W-:Y:S05]  /*7780*/  BSYNC.RECONVERGENT B6 ;  /* 0x0000000000067941 */ /* 0x000fea0003800200 */
.L_x_140:
[-C--:B------:R-:W-:Y:S01]  /*7790*/  F2FP.F16.E4M3.UNPACK_B R74, R140.reuse ;  /* 0x0000008cff4a723e */ /* 0x080fe200020006ff */
[----:B------:R-:W-:Y:S05]  /*77a0*/  WARPSYNC.ALL ;  /* 0x0000000000007948 */ /* 0x000fea0003800000 */
[----:B------:R-:W-:Y:S01]  /*77b0*/  R2UR UR4, R71 ;  /* 0x00000000470472ca */ /* 0x000fe200000e0000 */
[--C-:B------:R-:W-:Y:S01]  /*77c0*/  HADD2.F32 R72, -RZ, R74.reuse.H0_H0 ;  /* 0x2000004aff487230 */ /* 0x100fe20000004100 */
[----:B------:R-:W-:Y:S01]  /*77d0*/  F2FP.F16.E4M3.UNPACK_B R76, R140.H1 ;  /* 0x0000008cff4c723e */ /* 0x000fe200030006ff */
[----:B------:R-:W-:Y:S01]  /*77e0*/  HADD2.F32 R75, -RZ, R74.H1_H1 ;  /* 0x3000004aff4b7230 */ /* 0x000fe20000004100 */
[-C--:B------:R-:W-:Y:S01]  /*77f0*/  F2FP.F16.E4M3.UNPACK_B R78, R141.reuse ;  /* 0x0000008dff4e723e */ /* 0x080fe200020006ff */
[----:B------:R-:W-:Y:S01]  /*7800*/  BSSY.RECONVERGENT B0, `(.L_x_142) ;  /* 0x000011d000007945 */ /* 0x000fe20003800200 */
[----:B------:R-:W-:Y:S01]  /*7810*/  F2FP.F16.E4M3.UNPACK_B R80, R141.H1 ;  /* 0x0000008dff50723e */ /* 0x000fe200030006ff */
[----:B------:R-:W-:Y:S01]  /*7820*/  HADD2.F32 R74, -RZ, R76.H0_H0 ;  /* 0x2000004cff4a7230 */ /* 0x000fe20000004100 */
[-C--:B------:R-:W-:Y:S01]  /*7830*/  F2FP.F16.E4M3.UNPACK_B R82, R142.reuse ;  /* 0x0000008eff52723e */ /* 0x080fe200020006ff */
[--C-:B------:R-:W-:Y:S01]  /*7840*/  HADD2.F32 R77, -RZ, R78.reuse.H0_H0 ;  /* 0x2000004eff4d7230 */ /* 0x100fe20000004100 */
[----:B------:R-:W-:Y:S01]  /*7850*/  F2FP.F16.E4M3.UNPACK_B R84, R142.H1 ;  /* 0x0000008eff54723e */ /* 0x000fe200030006ff */
[----:B------:R-:W-:Y:S01]  /*7860*/  HADD2.F32 R78, -RZ, R78.H1_H1 ;  /* 0x3000004eff4e7230 */ /* 0x000fe20000004100 */
[-C--:B------:R-:W-:Y:S01]  /*7870*/  F2FP.F16.E4M3.UNPACK_B R86, R143.reuse ;  /* 0x0000008fff56723e */ /* 0x080fe200020006ff */
[----:B-12---:R-:W3:Y:S01]  /*7880*/  LDTM.x64 R4, tmem[UR4] ;  /* 0x00000004000479ee */ /* 0x006ee20008340000 */
[----:B------:R-:W-:Y:S01]  /*7890*/  F2FP.F16.E4M3.UNPACK_B R88, R143.H1 ;  /* 0x0000008fff58723e */ /* 0x000fe200030006ff */
[----:B------:R-:W-:Y:S01]  /*78a0*/  HADD2.F32 R76, -RZ, R76.H1_H1 ;  /* 0x3000004cff4c7230 */ /* 0x000fe20000004100 */
[-C--:B------:R-:W-:Y:S01]  /*78b0*/  F2FP.F16.E4M3.UNPACK_B R90, R144.reuse ;  /* 0x00000090ff5a723e */ /* 0x080fe200020006ff */
[----:B------:R-:W-:Y:S01]  /*78c0*/  HADD2.F32 R79, -RZ, R80.H0_H0 ;  /* 0x20000050ff4f7230 */ /* 0x000fe20000004100 */
[----:B------:R-:W-:Y:S01]  /*78d0*/  F2FP.F16.E4M3.UNPACK_B R92, R144.H1 ;  /* 0x00000090ff5c723e */ /* 0x000fe200030006ff */
[--C-:B------:R-:W-:Y:S01]  /*78e0*/  HADD2.F32 R81, -RZ, R82.reuse.H0_H0 ;  /* 0x20000052ff517230 */ /* 0x100fe20000004100 */
[----:B------:R-:W-:Y:S01]  /*78f0*/  ISETP.NE.AND P6, PT, R172, RZ, PT ;  /* 0x000000ffac00720c */ /* 0x000fe20003fc5270 */
[----:B------:R-:W-:Y:S01]  /*7900*/  HADD2.F32 R82, -RZ, R82.H1_H1 ;  /* 0x30000052ff527230 */ /* 0x000fe20000004100 */
[----:B------:R-:W-:Y:S01]  /*7910*/  SHF.L.U32 R196, R164, 0x4, RZ ;  /* 0x00000004a4c47819 */ /* 0x000fe200000006ff */
[--C-:B------:R-:W-:Y:S01]  /*7920*/  HADD2.F32 R85, -RZ, R86.reuse.H0_H0 ;  /* 0x20000056ff557230 */ /* 0x100fe20000004100 */
[----:B------:R-:W-:Y:S01]  /*7930*/  SHF.L.U32 R200, R163, 0x4, RZ ;  /* 0x00000004a3c87819 */ /* 0x000fe200000006ff */
[----:B------:R-:W-:Y:S01]  /*7940*/  HADD2.F32 R86, -RZ, R86.H1_H1 ;  /* 0x30000056ff567230 */ /* 0x000fe20000004100 */
[C---:B------:R-:W-:Y:S01]  /*7950*/  IADD3 R179, PT, PT, R171.reuse, R196, RZ ;  /* 0x000000c4abb37210 */ /* 0x040fe20007ffe0ff */
[--C-:B------:R-:W-:Y:S01]  /*7960*/  HADD2.F32 R89, -RZ, R90.reuse.H0_H0 ;  /* 0x2000005aff597230 */ /* 0x100fe20000004100 */
[----:B------:R-:W-:Y:S01]  /*7970*/  IADD3 R185, PT, PT, R171, R200, RZ ;  /* 0x000000c8abb97210 */ /* 0x000fe20007ffe0ff */
[----:B------:R-:W-:Y:S01]  /*7980*/  HADD2.F32 R90, -RZ, R90.H1_H1 ;  /* 0x3000005aff5a7230 */ /* 0x000fe20000004100 */
[----:B------:R-:W-:Y:S01]  /*7990*/  SHF.L.U32 R198, R169, 0x4, RZ ;  /* 0x00000004a9c67819 */ /* 0x000fe200000006ff */
[----:B------:R-:W-:Y:S01]  /*79a0*/  HADD2.F32 R80, -RZ, R80.H1_H1 ;  /* 0x30000050ff507230 */ /* 0x000fe20000004100 */
[----:B------:R-:W-:Y:S01]  /*79b0*/  F2FP.F16.E4M3.UNPACK_B R94, R145 ;  /* 0x00000091ff5e723e */ /* 0x000fe200020006ff */
[--C-:B------:R-:W-:Y:S01]  /*79c0*/  HADD2.F32 R83, -RZ, R84.reuse.H0_H0 ;  /* 0x20000054ff537230 */ /* 0x100fe20000004100 */
[----:B------:R-:W-:Y:S01]  /*79d0*/  IADD3 R184, PT, PT, R198, R179, RZ ;  /* 0x000000b3c6b87210 */ /* 0x000fe20007ffe0ff */
[----:B------:R-:W-:Y:S01]  /*79e0*/  HADD2.F32 R84, -RZ, R84.H1_H1 ;  /* 0x30000054ff547230 */ /* 0x000fe20000004100 */
[----:B------:R-:W-:Y:S01]  /*79f0*/  F2FP.F16.E4M3.UNPACK_B R98, R146 ;  /* 0x00000092ff62723e */ /* 0x000fe200020006ff */
[C---:B---3--:R-:W-:Y:S01]  /*7a00*/  FMUL R0, R70.reuse, R4 ;  /* 0x0000000446007220 */ /* 0x048fe20000400000 */
[C---:B------:R-:W-:Y:S01]  /*7a10*/  FMUL R2, R70.reuse, R5 ;  /* 0x0000000546027220 */ /* 0x040fe20000400000 */
[C---:B------:R-:W-:Y:S01]  /*7a20*/  FMUL R4, R70.reuse, R8 ;  /* 0x0000000846047220 */ /* 0x040fe20000400000 */
[C---:B------:R-:W-:Y:S01]  /*7a30*/  FMUL R5, R70.reuse, R9 ;  /* 0x0000000946057220 */ /* 0x040fe20000400000 */
[C---:B------:R-:W-:Y:S01]  /*7a40*/  FFMA R0, R73.reuse, R72, R0 ;  /* 0x0000004849007223 */ /* 0x040fe20000000000 */
[C---:B------:R-:W-:Y:S01]  /*7a50*/  FFMA R2, R73.reuse, R75, R2 ;  /* 0x0000004b49027223 */ /* 0x040fe20000000002 */
[C---:B------:R-:W-:Y:S01]  /*7a60*/  FMUL R8, R70.reuse, R12 ;  /* 0x0000000c46087220 */ /* 0x040fe20000400000 */
[C---:B------:R-:W-:Y:S01]  /*7a70*/  FMUL R9, R70.reuse, R13 ;  /* 0x0000000d46097220 */ /* 0x040fe20000400000 */
[C---:B------:R-:W-:Y:S01]  /*7a80*/  FMUL R12, R70.reuse, R16 ;  /* 0x00000010460c7220 */ /* 0x040fe20000400000 */
[C---:B------:R-:W-:Y:S01]  /*7a90*/  FMUL R13, R70.reuse, R17 ;  /* 0x00000011460d7220 */ /* 0x040fe20000400000 */
[C---:B------:R-:W-:Y:S01]  /*7aa0*/  FMUL R16, R70.reuse, R20 ;  /* 0x0000001446107220 */ /* 0x040fe20000400000 */
[C---:B------:R-:W-:Y:S01]  /*7ab0*/  FMUL R17, R70.reuse, R21 ;  /* 0x0000001546117220 */ /* 0x040fe20000400000 */
[--C-:B------:R-:W-:Y:S02]  /*7ac0*/  HADD2.F32 R93, -RZ, R94.reuse.H0_H0 ;  /* 0x2000005eff5d7230 */ /* 0x100fe40000004100 */
[C---:B------:R-:W-:Y:S01]  /*7ad0*/  FMUL R20, R70.reuse, R24 ;  /* 0x0000001846147220 */ /* 0x040fe20000400000 */
[----:B------:R-:W-:Y:S02]  /*7ae0*/  HADD2.F32 R94, -RZ, R94.H1_H1 ;  /* 0x3000005eff5e7230 */ /* 0x000fe40000004100 */
[C---:B------:R-:W-:Y:S01]  /*7af0*/  FMUL R21, R70.reuse, R25 ;  /* 0x0000001946157220 */ /* 0x040fe20000400000 */
[--C-:B------:R-:W-:Y:S02]  /*7b00*/  HADD2.F32 R97, -RZ, R98.reuse.H0_H0 ;  /* 0x20000062ff617230 */ /* 0x100fe40000004100 */
[C---:B------:R-:W-:Y:S01]  /*7b10*/  FMUL R24, R70.reuse, R28 ;  /* 0x0000001c46187220 */ /* 0x040fe20000400000 */
[----:B------:R-:W-:Y:S02]  /*7b20*/  HADD2.F32 R98, -RZ, R98.H1_H1 ;  /* 0x30000062ff627230 */ /* 0x000fe40000004100 */
[C---:B------:R-:W-:Y:S01]  /*7b30*/  FMUL R25, R70.reuse, R29 ;  /* 0x0000001d46197220 */ /* 0x040fe20000400000 */
[C---:B------:R-:W-:Y:S01]  /*7b40*/  FMUL R28, R70.reuse, R32 ;  /* 0x00000020461c7220 */ /* 0x040fe20000400000 */
[C---:B------:R-:W-:Y:S01]  /*7b50*/  FMUL R29, R70.reuse, R33 ;  /* 0x00000021461d7220 */ /* 0x040fe20000400000 */
[C---:B------:R-:W-:Y:S01]  /*7b60*/  FMUL R32, R70.reuse, R36 ;  /* 0x0000002446207220 */ /* 0x040fe20000400000 */
[----:B------:R-:W-:Y:S01]  /*7b70*/  F2FP.F16.E4M3.UNPACK_B R96, R145.H1 ;  /* 0x00000091ff60723e */ /* 0x000fe200030006ff */
[C---:B------:R-:W-:Y:S01]  /*7b80*/  FMUL R33, R70.reuse, R37 ;  /* 0x0000002546217220 */ /* 0x040fe20000400000 */
[C---:B------:R-:W-:Y:S01]  /*7b90*/  FMUL R36, R70.reuse, R40 ;  /* 0x0000002846247220 */ /* 0x040fe20000400000 */
[----:B------:R-:W-:Y:S01]  /*7ba0*/  F2FP.F16.E4M3.UNPACK_B R100, R146.H1 ;  /* 0x00000092ff64723e */ /* 0x000fe200030006ff */
[C---:B------:R-:W-:Y:S01]  /*7bb0*/  FMUL R37, R70.reuse, R41 ;  /* 0x0000002946257220 */ /* 0x040fe20000400000 */
[C---:B------:R-:W-:Y:S01]  /*7bc0*/  FMUL R40, R70.reuse, R44 ;  /* 0x0000002c46287220 */ /* 0x040fe20000400000 */
[----:B------:R-:W-:Y:S01]  /*7bd0*/  F2FP.F16.E4M3.UNPACK_B R102, R147 ;  /* 0x00000093ff66723e */ /* 0x000fe200020006ff */
[C---:B------:R-:W-:Y:S01]  /*7be0*/  FMUL R41, R70.reuse, R45 ;  /* 0x0000002d46297220 */ /* 0x040fe20000400000 */
[C---:B------:R-:W-:Y:S01]  /*7bf0*/  FMUL R44, R70.reuse, R48 ;  /* 0x00000030462c7220 */ /* 0x040fe20000400000 */
[----:B------:R-:W-:Y:S01]  /*7c00*/  F2FP.F16.E4M3.UNPACK_B R104, R147.H1 ;  /* 0x00000093ff68723e */ /* 0x000fe200030006ff */
[C---:B------:R-:W-:Y:S01]  /*7c10*/  FMUL R45, R70.reuse, R49 ;  /* 0x00000031462d7220 */ /* 0x040fe20000400000 */
[--C-:B------:R-:W-:Y:S02]  /*7c20*/  HADD2.F32 R101, -RZ, R102.reuse.H0_H0 ;  /* 0x20000066ff657230 */ /* 0x100fe40000004100 */
[C---:B------:R-:W-:Y:S01]  /*7c30*/  FMUL R48, R70.reuse, R52 ;  /* 0x0000003446307220 */ /* 0x040fe20000400000 */
[----:B------:R-:W-:Y:S01]  /*7c40*/  F2FP.F16.E4M3.UNPACK_B R106, R148 ;  /* 0x00000094ff6a723e */ /* 0x000fe200020006ff */
[----:B------:R-:W-:Y:S02]  /*7c50*/  HADD2.F32 R102, -RZ, R102.H1_H1 ;  /* 0x30000066ff667230 */ /* 0x000fe40000004100 */
[C---:B------:R-:W-:Y:S01]  /*7c60*/  FMUL R49, R70.reuse, R53 ;  /* 0x0000003546317220 */ /* 0x040fe20000400000 */
[C---:B------:R-:W-:Y:S01]  /*7c70*/  FMUL R52, R70.reuse, R56 ;  /* 0x0000003846347220 */ /* 0x040fe20000400000 */
[----:B------:R-:W-:Y:S01]  /*7c80*/  F2FP.F16.E4M3.UNPACK_B R108, R148.H1 ;  /* 0x00000094ff6c723e */ /* 0x000fe200030006ff */
[--C-:B------:R-:W-:Y:S02]  /*7c90*/  HADD2.F32 R105, -RZ, R106.reuse.H0_H0 ;  /* 0x2000006aff697230 */ /* 0x100fe40000004100 */
[C---:B------:R-:W-:Y:S01]  /*7ca0*/  FMUL R53, R70.reuse, R57 ;  /* 0x0000003946357220 */ /* 0x040fe20000400000 */
[----:B------:R-:W-:Y:S02]  /*7cb0*/  HADD2.F32 R106, -RZ, R106.H1_H1 ;  /* 0x3000006aff6a7230 */ /* 0x000fe40000004100 */
        /* <DEDUP_REMOVED lines=11> */
[C---:B------:R-:W-:Y:S01]  /*7d70*/  FFMA R3, R73.reuse, R74, R3 ;  /* 0x0000004a49037223 */ /* 0x040fe20000000003 */
[----:B------:R-:W-:Y:S01]  /*7d80*/  F2FP.F16.E4M3.UNPACK_B R116, R150.H1 ;  /* 0x00000096ff74723e */ /* 0x000fe200030006ff */
[--C-:B------:R-:W-:Y:S02]  /*7d90*/  HADD2.F32 R113, -RZ, R114.reuse.H0_H0 ;  /* 0x20000072ff717230 */ /* 0x100fe40000004100 */
[C---:B------:R-:W-:Y:S01]  /*7da0*/  FFMA R7, R73.reuse, R76, R7 ;  /* 0x0000004c49077223 */ /* 0x040fe20000000007 */
[C---:B------:R-:W-:Y:S01]  /*7db0*/  FFMA R4, R73.reuse, R77, R4 ;  /* 0x0000004d49047223 */ /* 0x040fe20000000004 */
[----:B------:R-:W-:Y:S01]  /*7dc0*/  F2FP.F16.E4M3.UNPACK_B R118, R151 ;  /* 0x00000097ff76723e */ /* 0x000fe200020006ff */
[----:B------:R-:W-:Y:S01]  /*7dd0*/  FFMA R5, R73, R78, R5 ;  /* 0x0000004e49057223 */ /* 0x000fe20000000005 */
[----:B------:R-:W-:Y:S01]  /*7de0*/  HADD2.F32 R114, -RZ, R114.H1_H1 ;  /* 0x30000072ff727230 */ /* 0x000fe20000004100 */
[----:B------:R-:W-:Y:S01]  /*7df0*/  F2FP.SATFINITE.E4M3.F32.PACK_AB_MERGE_C R173, R7, R3, RZ ;  /* 0x0000000307ad723e */ /* 0x000fe200048070ff */
[C---:B------:R-:W-:Y:S01]  /*7e00*/  FMUL R6, R70.reuse, R10 ;  /* 0x0000000a46067220 */ /* 0x040fe20000400000 */
[--C-:B------:R-:W-:Y:S02]  /*7e10*/  HADD2.F32 R117, -RZ, R118.reuse.H0_H0 ;  /* 0x20000076ff757230 */ /* 0x100fe40000004100 */
[----:B------:R-:W-:Y:S01]  /*7e20*/  FMUL R11, R70, R11 ;  /* 0x0000000b460b7220 */ /* 0x000fe20000400000 */
[----:B------:R-:W-:Y:S01]  /*7e30*/  F2FP.SATFINITE.E4M3.F32.PACK_AB_MERGE_C R172, R2, R0, R173 ;  /* 0x0000000002ac723e */ /* 0x000fe200048070ad */
[C---:B------:R-:W-:Y:S01]  /*7e40*/  FFMA R6, R73.reuse, R79, R6 ;  /* 0x0000004f49067223 */ /* 0x040fe20000000006 */
[----:B------:R-:W-:Y:S02]  /*7e50*/  HADD2.F32 R118, -RZ, R118.H1_H1 ;  /* 0x30000076ff767230 */ /* 0x000fe40000004100 */
[C---:B------:R-:W-:Y:S01]  /*7e60*/  FFMA R11, R73.reuse, R80, R11 ;  /* 0x00000050490b7223 */ /* 0x040fe2000000000b */
[C---:B------:R-:W-:Y:S01]  /*7e70*/  FFMA R8, R73.reuse, R81, R8 ;  /* 0x0000005149087223 */ /* 0x040fe20000000008 */
[----:B------:R-:W-:Y:S01]  /*7e80*/  F2FP.F16.E4M3.UNPACK_B R120, R151.H1 ;  /* 0x00000097ff78723e */ /* 0x000fe200030006ff */
[----:B------:R-:W-:Y:S01]  /*7e90*/  FFMA R9, R73, R82, R9 ;  /* 0x0000005249097223 */ /* 0x000fe20000000009 */
[C---:B------:R-:W-:Y:S01]  /*7ea0*/  FMUL R10, R70.reuse, R14 ;  /* 0x0000000e460a7220 */ /* 0x040fe20000400000 */
[----:B------:R-:W-:Y:S01]  /*7eb0*/  F2FP.F16.E4M3.UNPACK_B R122, R152 ;  /* 0x00000098ff7a723e */ /* 0x000fe200020006ff */
[C---:B------:R-:W-:Y:S01]  /*7ec0*/  FMUL R15, R70.reuse, R15 ;  /* 0x0000000f460f7220 */ /* 0x040fe20000400000 */
[----:B------:R-:W-:Y:S01]  /*7ed0*/  HADD2.F32 R87, -RZ, R88.H0_H0 ;  /* 0x20000058ff577230 */ /* 0x000fe20000004100 */
[----:B------:R-:W-:Y:S01]  /*7ee0*/  F2FP.SATFINITE.E4M3.F32.PACK_AB_MERGE_C R174, R11, R6, RZ ;  /* 0x000000060bae723e */ /* 0x000fe200048070ff */
[C---:B------:R-:W-:Y:S01]  /*7ef0*/  FFMA R10, R73.reuse, R83, R10 ;  /* 0x00000053490a7223 */ /* 0x040fe2000000000a */
[C---:B------:R-:W-:Y:S01]  /*7f00*/  FFMA R15, R73.reuse, R84, R15 ;  /* 0x00000054490f7223 */ /* 0x040fe2000000000f */
[C---:B------:R-:W-:Y:S01]  /*7f10*/  FFMA R12, R73.reuse, R85, R12 ;  /* 0x00000055490c7223 */ /* 0x040fe2000000000c */
[----:B------:R-:W-:Y:S01]  /*7f20*/  F2FP.F16.E4M3.UNPACK_B R124, R152.H1 ;  /* 0x00000098ff7c723e */ /* 0x000fe200030006ff */
[----:B------:R-:W-:Y:S01]  /*7f30*/  FFMA R13, R73, R86, R13 ;  /* 0x00000056490d7223 */ /* 0x000fe2000000000d */
[----:B------:R-:W-:Y:S01]  /*7f40*/  F2FP.SATFINITE.E4M3.F32.PACK_AB_MERGE_C R173, R5, R4, R174 ;  /* 0x0000000405ad723e */ /* 0x000fe200048070ae */
[--C-:B------:R-:W-:Y:S01]  /*7f50*/  HADD2.F32 R121, -RZ, R122.reuse.H0_H0 ;  /* 0x2000007aff797230 */ /* 0x100fe20000004100 */
[----:B------:R-:W-:Y:S01]  /*7f60*/  F2FP.SATFINITE.E4M3.F32.PACK_AB_MERGE_C R174, R15, R10, RZ ;  /* 0x0000000a0fae723e */ /* 0x000fe200048070ff */
[----:B------:R-:W-:Y:S02]  /*7f70*/  HADD2.F32 R122, -RZ, R122.H1_H1 ;  /* 0x3000007aff7a7230 */ /* 0x000fe40000004100 */
[C---:B------:R-:W-:Y:S01]  /*7f80*/  FMUL R14, R70.reuse, R18 ;  /* 0x00000012460e7220 */ /* 0x040fe20000400000 */
[----:B------:R-:W-:Y:S01]  /*7f90*/  HADD2.F32 R88, -RZ, R88.H1_H1 ;  /* 0x30000058ff587230 */ /* 0x000fe20000004100 */
[----:B------:R-:W-:Y:S01]  /*7fa0*/  F2FP.SATFINITE.E4M3.F32.PACK_AB_MERGE_C R174, R9, R8, R174 ;  /* 0x0000000809ae723e */ /* 0x000fe200048070ae */
[C---:B------:R-:W-:Y:S01]  /*7fb0*/  FMUL R19, R70.reuse, R19 ;  /* 0x0000001346137220 */ /* 0x040fe20000400000 */
[--C-:B------:R-:W-:Y:S02]  /*7fc0*/  HADD2.F32 R91, -RZ, R92.reuse.H0_H0 ;  /* 0x2000005cff5b7230 */ /* 0x100fe40000004100 */
[C---:B------:R-:W-:Y:S01]  /*7fd0*/  FFMA R14, R73.reuse, R87, R14 ;  /* 0x00000057490e7223 */ /* 0x040fe2000000000e */
[----:B------:R-:W-:Y:S02]  /*7fe0*/  HADD2.F32 R92, -RZ, R92.H1_H1 ;  /* 0x3000005cff5c7230 */ /* 0x000fe40000004100 */
[C---:B------:R-:W-:Y:S01]  /*7ff0*/  FFMA R19, R73.reuse, R88, R19 ;  /* 0x0000005849137223 */ /* 0x040fe20000000013 */
[C---:B------:R-:W-:Y:S01]  /*8000*/  FFMA R16, R73.reuse, R89, R16 ;  /* 0x0000005949107223 */ /* 0x040fe20000000010 */
        /* <DEDUP_REMOVED lines=17> */
[----:B------:R1:W-:Y:S01]  /*8120*/  STS.128 [R137+UR44+0x4400], R172 ;  /* 0x004400ac89007988 */ /* 0x0003e20008000c2c */
[----:B------:R-:W-:Y:S01]  /*8130*/  F2FP.SATFINITE.E4M3.F32.PACK_AB_MERGE_C R180, R17, R16, R180 ;  /* 0x0000001011b4723e */ /* 0x000fe200048070b4 */
[C---:B------:R-:W-:Y:S01]  /*8140*/  FFMA R22, R73.reuse, R95, R22 ;  /* 0x0000005f49167223 */ /* 0x040fe20000000016 */
[C---:B------:R-:W-:Y:S01]  /*8150*/  FMUL R27, R70.reuse, R27 ;  /* 0x0000001b461b7220 */ /* 0x040fe20000400000 */
[--C-:B------:R-:W-:Y:S02]  /*8160*/  HADD2.F32 R99, -RZ, R100.reuse.H0_H0 ;  /* 0x20000064ff637230 */ /* 0x100fe40000004100 */
[C---:B------:R-:W-:Y:S01]  /*8170*/  FMUL R26, R70.reuse, R30 ;  /* 0x0000001e461a7220 */ /* 0x040fe20000400000 */
[----:B------:R-:W-:Y:S02]  /*8180*/  HADD2.F32 R100, -RZ, R100.H1_H1 ;  /* 0x30000064ff647230 */ /* 0x000fe40000004100 */
[C---:B------:R-:W-:Y:S01]  /*8190*/  FFMA R27, R73.reuse, R96, R27 ;  /* 0x00000060491b7223 */ /* 0x040fe2000000001b */
[C---:B------:R-:W-:Y:S01]  /*81a0*/  FFMA R24, R73.reuse, R97, R24 ;  /* 0x0000006149187223 */ /* 0x040fe20000000018 */
[C---:B------:R-:W-:Y:S01]  /*81b0*/  FFMA R25, R73.reuse, R98, R25 ;  /* 0x0000006249197223 */ /* 0x040fe20000000019 */
[----:B------:R-:W-:Y:S01]  /*81c0*/  F2FP.F16.E4M3.UNPACK_B R130, R154 ;  /* 0x0000009aff82723e */ /* 0x000fe200020006ff */
[----:B------:R-:W-:Y:S01]  /*81d0*/  FFMA R26, R73, R99, R26 ;  /* 0x00000063491a7223 */ /* 0x000fe2000000001a */
[----:B------:R-:W-:Y:S01]  /*81e0*/  F2FP.SATFINITE.E4M3.F32.PACK_AB_MERGE_C R181, R27, R22, RZ ;  /* 0x000000161bb5723e */ /* 0x000fe200048070ff */
[C---:B------:R-:W-:Y:S01]  /*81f0*/  FMUL R31, R70.reuse, R31 ;  /* 0x0000001f461f7220 */ /* 0x040fe20000400000 */
[--C-:B------:R-:W-:Y:S02]  /*8200*/  HADD2.F32 R103, -RZ, R104.reuse.H0_H0 ;  /* 0x20000068ff677230 */ /* 0x100fe40000004100 */
[C---:B------:R-:W-:Y:S01]  /*8210*/  FMUL R30, R70.reuse, R34 ;  /* 0x00000022461e7220 */ /* 0x040fe20000400000 */
[----:B------:R-:W-:Y:S01]  /*8220*/  HADD2.F32 R104, -RZ, R104.H1_H1 ;  /* 0x30000068ff687230 */ /* 0x000fe20000004100 */
[----:B------:R-:W-:Y:S01]  /*8230*/  F2FP.SATFINITE.E4M3.F32.PACK_AB_MERGE_C R181, R21, R20, R181 ;  /* 0x0000001415b5723e */ /* 0x000fe200048070b5 */
[C---:B------:R-:W-:Y:S01]  /*8240*/  FFMA R31, R73.reuse, R100, R31 ;  /* 0x00000064491f7223 */ /* 0x040fe2000000001f */
[C---:B------:R-:W-:Y:S01]  /*8250*/  FFMA R28, R73.reuse, R101, R28 ;  /* 0x00000065491c7223 */ /* 0x040fe2000000001c */
[C---:B------:R-:W-:Y:S01]  /*8260*/  FFMA R29, R73.reuse, R102, R29 ;  /* 0x00000066491d7223 */ /* 0x040fe2000000001d */
[----:B------:R-:W-:Y:S01]  /*8270*/  F2FP.F16.E4M3.UNPACK_B R132, R154.H1 ;  /* 0x0000009aff84723e */ /* 0x000fe200030006ff */
[----:B------:R-:W-:Y:S01]  /*8280*/  FFMA R30, R73, R103, R30 ;  /* 0x00000067491e7223 */ /* 0x000fe2000000001e */
[----:B------:R-:W-:Y:S01]  /*8290*/  F2FP.SATFINITE.E4M3.F32.PACK_AB_MERGE_C R182, R31, R26, RZ ;  /* 0x0000001a1fb6723e */ /* 0x000fe200048070ff */
[----:B------:R-:W-:Y:S02]  /*82a0*/  HADD2.F32 R129, -RZ, R130.H0_H0 ;  /* 0x20000082ff817230 */ /* 0x000fe40000004100 */
[C---:B------:R-:W-:Y:S01]  /*82b0*/  FMUL R35, R70.reuse, R35 ;  /* 0x0000002346237220 */ /* 0x040fe20000400000 */
[----:B------:R-:W-:Y:S01]  /*82c0*/  HADD2.F32 R107, -RZ, R108.H0_H0 ;  /* 0x2000006cff6b7230 */ /* 0x000fe20000004100 */
[----:B------:R-:W-:Y:S01]  /*82d0*/  F2FP.SATFINITE.E4M3.F32.PACK_AB_MERGE_C R182, R25, R24, R182 ;  /* 0x0000001819b6723e */ /* 0x000fe200048070b6 */
[----:B------:R-:W-:Y:S02]  /*82e0*/  HADD2.F32 R130, -RZ, R130.H1_H1 ;  /* 0x30000082ff827230 */ /* 0x000fe40000004100 */
[C---:B------:R-:W-:Y:S01]  /*82f0*/  FFMA R35, R73.reuse, R104, R35 ;  /* 0x0000006849237223 */ /* 0x040fe20000000023 */
[C---:B------:R-:W-:Y:S01]  /*8300*/  FFMA R32, R73.reuse, R105, R32 ;  /* 0x0000006949207223 */ /* 0x040fe20000000020 */
[----:B------:R-:W-:Y:S01]  /*8310*/  FFMA R33, R73, R106, R33 ;  /* 0x0000006a49217223 */ /* 0x000fe20000000021 */
[----:B------:R-:W-:Y:S02]  /*8320*/  HADD2.F32 R108, -RZ, R108.H1_H1 ;  /* 0x3000006cff6c7230 */ /* 0x000fe40000004100 */
        /* <DEDUP_REMOVED lines=16> */
[----:B------:R1:W-:Y:S01]  /*8430*/  STS.128 [R179+0x4010], R180 ;  /* 0x004010b4b3007388 */ /* 0x0003e20000000c00 */
[----:B------:R-:W-:Y:S01]  /*8440*/  F2FP.SATFINITE.E4M3.F32.PACK_AB_MERGE_C R188, R33, R32, R188 ;  /* 0x0000002021bc723e */ /* 0x000fe200048070bc */
[C---:B------:R-:W-:Y:S01]  /*8450*/  FFMA R38, R73.reuse, R111, R38 ;  /* 0x0000006f49267223 */ /* 0x040fe20000000026 */
[C---:B------:R-:W-:Y:S01]  /*8460*/  FMUL R43, R70.reuse, R43 ;  /* 0x0000002b462b7220 */ /* 0x040fe20000400000 */
[--C-:B------:R-:W-:Y:S02]  /*8470*/  HADD2.F32 R115, -RZ, R116.reuse.H0_H0 ;  /* 0x20000074ff737230 */ /* 0x100fe40000004100 */
[----:B------:R-:W-:Y:S01]  /*8480*/  FMUL R42, R70, R46 ;  /* 0x0000002e462a7220 */ /* 0x000fe20000400000 */
[----:B------:R-:W-:Y:S02]  /*8490*/  HADD2.F32 R116, -RZ, R116.H1_H1 ;  /* 0x30000074ff747230 */ /* 0x000fe40000004100 */
[C---:B------:R-:W-:Y:S01]  /*84a0*/  FFMA R43, R73.reuse, R112, R43 ;  /* 0x00000070492b7223 */ /* 0x040fe2000000002b */
[C---:B------:R-:W-:Y:S01]  /*84b0*/  FFMA R40, R73.reuse, R113, R40 ;  /* 0x0000007149287223 */ /* 0x040fe20000000028 */
[C---:B------:R-:W-:Y:S01]  /*84c0*/  FFMA R41, R73.reuse, R114, R41 ;  /* 0x0000007249297223 */ /* 0x040fe20000000029 */
[----:B------:R-:W-:Y:S01]  /*84d0*/  ISETP.NE.AND P0, PT, R178, RZ, PT ;  /* 0x000000ffb200720c */ /* 0x000fe20003f05270 */
        /* <DEDUP_REMOVED lines=10> */
[C---:B------:R-:W-:Y:S01]  /*8580*/  FMUL R51, R70.reuse, R51 ;  /* 0x0000003346337220 */ /* 0x040fe20000400000 */
[--C-:B------:R-:W-:Y:S02]  /*8590*/  HADD2.F32 R123, -RZ, R124.reuse.H0_H0 ;  /* 0x2000007cff7b7230 */ /* 0x100fe40000004100 */
[C---:B------:R-:W-:Y:S01]  /*85a0*/  FFMA R46, R73.reuse, R119, R46 ;  /* 0x00000077492e7223 */ /* 0x040fe2000000002e */
[----:B------:R-:W-:Y:S02]  /*85b0*/  HADD2.F32 R124, -RZ, R124.H1_H1 ;  /* 0x3000007cff7c7230 */ /* 0x000fe40000004100 */
[C---:B------:R-:W-:Y:S01]  /*85c0*/  FMUL R50, R70.reuse, R54 ;  /* 0x0000003646327220 */ /* 0x040fe20000400000 */
[C---:B------:R-:W-:Y:S01]  /*85d0*/  FFMA R51, R73.reuse, R120, R51 ;  /* 0x0000007849337223 */ /* 0x040fe20000000033 */
[C---:B------:R-:W-:Y:S01]  /*85e0*/  FMUL R55, R70.reuse, R55 ;  /* 0x0000003746377220 */ /* 0x040fe20000400000 */
[C---:B------:R-:W-:Y:S01]  /*85f0*/  FFMA R48, R73.reuse, R121, R48 ;  /* 0x0000007949307223 */ /* 0x040fe20000000030 */
[C---:B------:R-:W-:Y:S01]  /*8600*/  FFMA R49, R73.reuse, R122, R49 ;  /* 0x0000007a49317223 */ /* 0x040fe20000000031 */
        /* <DEDUP_REMOVED lines=20> */
[----:B------:R-:W-:Y:S01]  /*8750*/  FFMA R63, R73, R132, R63 ;  /* 0x00000084493f7223 */ /* 0x000fe2000000003f */
[----:B------:R-:W-:Y:S01]  /*8760*/  FMUL R67, R70, R67 ;  /* 0x0000004346437220 */ /* 0x000fe20000400000 */
[----:B------:R-:W-:Y:S01]  /*8770*/  F2FP.SATFINITE.E4M3.F32.PACK_AB_MERGE_C R190, R47, R42, RZ ;  /* 0x0000002a2fbe723e */ /* 0x000fe200048070ff */
[----:B------:R-:W-:Y:S01]  /*8780*/  FFMA R60, R73, R133, R60 ;  /* 0x00000085493c7223 */ /* 0x000fe2000000003c */
[----:B------:R-:W-:Y:S01]  /*8790*/  F2FP.SATFINITE.E4M3.F32.PACK_AB_MERGE_C R191, R51, R46, RZ ;  /* 0x0000002e33bf723e */ /* 0x000fe200048070ff */
[C---:B------:R-:W-:Y:S01]  /*87a0*/  FFMA R61, R73.reuse, R134, R61 ;  /* 0x00000086493d7223 */ /* 0x040fe2000000003d */
[C---:B------:R-:W-:Y:S01]  /*87b0*/  FFMA R62, R73.reuse, R135, R62 ;  /* 0x00000087493e7223 */ /* 0x040fe2000000003e */
[----:B------:R-:W-:Y:S01]  /*87c0*/  FFMA R67, R73, R136, R67 ;  /* 0x0000008849437223 */ /* 0x000fe20000000043 */
[----:B------:R-:W-:Y:S02]  /*87d0*/  F2FP.SATFINITE.E4M3.F32.PACK_AB_MERGE_C R190, R41, R40, R190 ;  /* 0x0000002829be723e */ /* 0x000fe400048070be */
[----:B------:R-:W-:Y:S02]  /*87e0*/  F2FP.SATFINITE.E4M3.F32.PACK_AB_MERGE_C R191, R45, R44, R191 ;  /* 0x0000002c2dbf723e */ /* 0x000fe400048070bf */
[----:B------:R-:W-:Y:S02]  /*87f0*/  F2FP.SATFINITE.E4M3.F32.PACK_AB_MERGE_C R192, R55, R50, RZ ;  /* 0x0000003237c0723e */ /* 0x000fe400048070ff */
[----:B------:R-:W-:Y:S01]  /*8800*/  F2FP.SATFINITE.E4M3.F32.PACK_AB_MERGE_C R193, R59, R54, RZ ;  /* 0x000000363bc1723e */ /* 0x000fe200048070ff */
[----:B------:R1:W-:Y:S01]  /*8810*/  STS.128 [R185+0x4020], R188 ;  /* 0x004020bcb9007388 */ /* 0x0003e20000000c00 */
[----:B------:R-:W-:Y:S02]  /*8820*/  F2FP.SATFINITE.E4M3.F32.PACK_AB_MERGE_C R194, R63, R58, RZ ;  /* 0x0000003a3fc2723e */ /* 0x000fe400048070ff */
[----:B------:R-:W-:Y:S02]  /*8830*/  F2FP.SATFINITE.E4M3.F32.PACK_AB_MERGE_C R195, R67, R62, RZ ;  /* 0x0000003e43c3723e */ /* 0x000fe400048070ff */
[----:B------:R-:W-:Y:S02]  /*8840*/  F2FP.SATFINITE.E4M3.F32.PACK_AB_MERGE_C R192, R49, R48, R192 ;  /* 0x0000003031c0723e */ /* 0x000fe400048070c0 */
[----:B------:R-:W-:Y:S02]  /*8850*/  F2FP.SATFINITE.E4M3.F32.PACK_AB_MERGE_C R193, R53, R52, R193 ;  /* 0x0000003435c1723e */ /* 0x000fe400048070c1 */
[----:B------:R-:W-:Y:S02]  /*8860*/  F2FP.SATFINITE.E4M3.F32.PACK_AB_MERGE_C R194, R57, R56, R194 ;  /* 0x0000003839c2723e */ /* 0x000fe400048070c2 */
[----:B------:R-:W-:Y:S02]  /*8870*/  F2FP.SATFINITE.E4M3.F32.PACK_AB_MERGE_C R195, R61, R60, R195 ;  /* 0x0000003c3dc3723e */ /* 0x000fe400048070c3 */
[----:B------:R-:W-:Y:S02]  /*8880*/  LEA R197, R166, UR44, 0x3 ;  /* 0x0000002ca6c57c11 */ /* 0x000fe4000f8e18ff */
[----:B------:R-:W-:Y:S01]  /*8890*/  @P6 SHF.L.U32 R202, R165, 0x1f, RZ ;  /* 0x0000001fa5ca6819 */ /* 0x000fe200000006ff */
[----:B------:R1:W-:Y:S01]  /*88a0*/  STS.128 [R184+0x4010], R192 ;  /* 0x004010c0b8007388 */ /* 0x0003e20000000c00 */
[----:B------:R-:W-:Y:S01]  /*88b0*/  @!PT LDS RZ, [RZ] ;  /* 0x00000000fffff984 */ /* 0x000fe20000000800 */
[----:B------:R-:W-:Y:S01]  /*88c0*/  @!PT LDS RZ, [RZ] ;  /* 0x00000000fffff984 */ /* 0x000fe20000000800 */
[----:B------:R-:W-:Y:S01]  /*88d0*/  @!PT LDS RZ, [RZ] ;  /* 0x00000000fffff984 */ /* 0x000fe20000000800 */
[----:B------:R-:W-:Y:S01]  /*88e0*/  @!PT LDS RZ, [RZ] ;  /* 0x00000000fffff984 */ /* 0x000fe20000000800 */
[----:B------:R2:W-:Y:S07]  /*88f0*/  MEMBAR.ALL.CTA ;  /* 0x0000000000007992 */ /* 0x0005ee0000008000 */
[----:B--2---:R-:W2:Y:S02]  /*8900*/  FENCE.VIEW.ASYNC.S ;  /* 0x00000000000073c6 */ /* 0x004ea40000000000 */
[----:B--2---:R-:W-:Y:S06]  /*8910*/  BAR.SYNC.DEFER_BLOCKING 0x1, 0x80 ;  /* 0x0042000000007b1d */ /* 0x004fec0000010000 */
[----:B------:R-:W-:Y:S05]  /*8920*/  @P0 BRA `(.L_x_143) ;  /* 0x0000000000280947 */ /* 0x000fea0003800000 */
[----:B------:R-:W2:Y:S01]  /*8930*/  LDCU.64 UR6, c[0x0][0x348] ;  /* 0x00006900ff0677ac */ /* 0x000ea20008000a00 */
[----:B------:R-:W-:Y:S01]  /*8940*/  UIADD3 UR4, UPT, UPT, UR44, 0x4400, URZ ;  /* 0x000044002c047890 */ /* 0x000fe2000fffe0ff */
[----:B------:R-:W-:Y:S05]  /*8950*/  UMOV UR51, UR36 ;  /* 0x0000002400337c82 */ /* 0x000fea0008000000 */
[----:B------:R-:W-:Y:S04]  /*8960*/  MOV R177, UR4 ;  /* 0x0000000400b17c02 */ /* 0x000fe80008000f00 */
[----:B------:R-:W-:Y:S01]  /*8970*/  R2UR UR48, R177 ;  /* 0x00000000b13072ca */ /* 0x000fe200000e0000 */
[----:B--2---:R-:W-:Y:S04]  /*8980*/  UIADD3 UR4, UP0, UPT, UR6, 0x680, URZ ;  /* 0x0000068006047890 */ /* 0x004fe8000ff1e0ff */
[----:B------:R-:W-:Y:S09]  /*8990*/  UIADD3.X UR5, UPT, UPT, URZ, UR7, URZ, UP0, !UPT ;  /* 0x00000007ff057290 */ /* 0x000ff200087fe4ff */
[----:B------:R2:W-:Y:S01]  /*89a0*/  UTMASTG.3D [UR48], [UR4] ;  /* 0x00000030040073b5 */ /* 0x0005e20008010000 */
[----:B------:R0:W-:Y:S01]  /*89b0*/  UTMACMDFLUSH ;  /* 0x00000000000079b7 */ /* 0x0001e20000000000 */
[----:B--2---:R-:W-:Y:S04]  /*89c0*/  DEPBAR.LE SB0, 0x1 ;  /* 0x000080400000791a */ /* 0x004fe80000000000 */
.L_x_143:
[----:B------:R-:W-:Y:S05]  /*89d0*/  BSYNC.RECONVERGENT B0 ;  /* 0x0000000000007941 */ /* 0x000fea0003800200 */
.L_x_142:
[----:B------:R-:W-:Y:S06]  /*89e0*/  BAR.SYNC.DEFER_BLOCKING 0x1, 0x80 ;  /* 0x0042000000007b1d */ /* 0x000fec0000010000 */
[----:B------:R-:W2:Y:S01]  /*89f0*/  @P6 SYNCS.PHASECHK.TRANS64.TRYWAIT P0, [R197+URZ+0x200], R202 ;  /* 0x000200cac50065a7 */ /* 0x000ea200080011ff */
[----:B------:R-:W-:Y:S01]  /*8a00*/  BSSY B1, `(.L_x_144) ;  /* 0x0000023000017945 */ /* 0x000fe20003800000 */
[----:B--2---:R-:W-:Y:S03]  /*8a10*/  @P6 SEL R186, RZ, 0x1, !P0 ;  /* 0x00000001ffba6807 */ /* 0x004fe60004000000 */
[----:B------:R-:W-:Y:S05]  /*8a20*/  @!P6 BRA `(.L_x_145) ;  /* 0x000000000080e947 */ /* 0x000fea0003800000 */
[----:B------:R-:W-:Y:S01]  /*8a30*/  ISETP.NE.AND P1, PT, R187, RZ, PT ;  /* 0x000000ffbb00720c */ /* 0x000fe20003f25270 */
[----:B------:R-:W2:Y:S01]  /*8a40*/  S2R R0, SR_CgaCtaId ;  /* 0x0000000000007919 */ /* 0x000ea20000008800 */
[----:B------:R-:W-:Y:S01]  /*8a50*/  ISETP.NE.AND P0, PT, R186, RZ, PT ;  /* 0x000000ffba00720c */ /* 0x000fe20003f05270 */
[----:B------:R-:W-:Y:S10]  /*8a60*/  BSSY B0, `(.L_x_146) ;  /* 0x0000009000007945 */ /* 0x000ff40003800000 */
[----:B------:R-:W-:Y:S04]  /*8a70*/  @P1 IMAD R3, R166, 0x2000, R171 ;  /* 0x00002000a6031824 */ /* 0x000fe800078e02ab */
[C---:B------:R-:W-:Y:S01]  /*8a80*/  @P1 IMAD.IADD R5, R3.reuse, 0x1, R196 ;  /* 0x0000000103051824 */ /* 0x040fe200078e02c4 */
[----:B------:R-:W-:Y:S03]  /*8a90*/  @P1 IADD3 R200, PT, PT, R3, R200, RZ ;  /* 0x000000c803c81210 */ /* 0x000fe60007ffe0ff */
[----:B------:R-:W-:Y:S01]  /*8aa0*/  @P1 IMAD.IADD R198, R198, 0x1, R5 ;  /* 0x00000001c6c61824 */ /* 0x000fe200078e0205 */
[----:B------:R-:W-:Y:S06]  /*8ab0*/  @P0 BRA `(.L_x_147) ;  /* 0x00000000000c0947 */ /* 0x000fec0003800000 */
[----:B------:R-:W-:Y:S04]  /*8ac0*/  SHF.L.U32 R2, R165, 0x1f, RZ ;  /* 0x0000001fa5027819 */ /* 0x000fe800000006ff */
[----:B------:R-:W3:Y:S02]  /*8ad0*/  SYNCS.PHASECHK.TRANS64.TRYWAIT P0, [R197+URZ+0x200], R2 ;  /* 0x00020002c50075a7 */ /* 0x000ee400080011ff */
[----:B---3--:R-:W-:Y:S05]  /*8ae0*/  @!P0 BRA `(.L_x_148) ;  /* 0x0000002800a88947 */ /* 0x008fea0003800000 */
.L_x_147:
[----:B------:R-:W-:Y:S05]  /*8af0*/  BSYNC B0 ;  /* 0x0000000000007941 */ /* 0x000fea0003800000 */
.L_x_146:
[----:B------:R-:W-:Y:S01]  /*8b00*/  ISETP.NE.AND P0, PT, R187, RZ, PT ;  /* 0x000000ffbb00720c */ /* 0x000fe20003f05270 */
[----:B---3--:R-:W-:Y:S02]  /*8b10*/  VIADD R197, R197, 0x210 ;  /* 0x00000210c5c57836 */ /* 0x008fe40000000000 */
[----:B------:R-:W-:Y:S03]  /*8b20*/  VIADD R166, R166, 0x1 ;  /* 0x00000001a6a67836 */ /* 0x000fe60000000000 */
[----:B--2---:R-:W-:Y:S07]  /*8b30*/  PRMT R0, R0, 0x654, R197 ;  /* 0x0000065400007816 */ /* 0x004fee00000000c5 */
[----:B------:R2:W3:Y:S04]  /*8b40*/  @P0 LDS.128 R140, [R3] ;  /* 0x00000000038c0984 */ /* 0x0004e80000000c00 */
[----:B------:R2:W4:Y:S04]  /*8b50*/  @P0 LDS.128 R144, [R5+0x10] ;  /* 0x0000100005900984 */ /* 0x0005280000000c00 */
        /* <DEDUP_REMOVED lines=12> */
[----:B--234-:R-:W-:Y:S02]  /*8c20*/  LOP3.LUT R165, R165, R0, RZ, 0x3c, !PT ;  /* 0x00000000a5a57212 */ /* 0x01cfe400078e3cff */
.L_x_145:
[----:B------:R-:W-:Y:S05]  /*8c30*/  BSYNC B1 ;  /* 0x0000000000017941 */ /* 0x000fea0003800000 */
.L_x_144:
[----:B------:R-:W-:Y:S05]  /*8c40*/  VIADD R0, R71, 0x40 ;  /* 0x0000004047007836 */ /* 0x000fea0000000000 */
[----:B------:R-:W-:Y:S04]  /*8c50*/  SHF.R.U32.HI R0, RZ, 0x15, R0 ;  /* 0x00000015ff007819 */ /* 0x000fe80000011600 */
[----:B------:R-:W-:Y:S11]  /*8c60*/  LOP3.LUT P0, RZ, R0, 0x3, R159, 0x48, !PT ;  /* 0x0000000300ff7812 */ /* 0x000ff6000780489f */
[----:B------:R-:W-:Y:S02]  /*8c70*/  @!UPT UIADD3 URZ, UPT, UPT, URZ, URZ, URZ ;  /* 0x000000fffffff290 */ /* 0x000fe4000fffe0ff */
        /* <DEDUP_REMOVED lines=8> */
[----:B------:R-:W5:Y:S01]  /*8d00*/  LDCU.64 UR4, c[0x4][0x10] ;  /* 0x01000200ff0477ac */ /* 0x000f620008000a00 */
[----:B--2---:R-:W-:Y:S01]  /*8d10*/  MOV R5, UR9 ;  /* 0x0000000900057c02 */ /* 0x004fe20008000f00 */
[----:B------:R-:W-:Y:S01]  /*8d20*/  IMAD.U32 R4, RZ, RZ, UR8 ;  /* 0x00000008ff047e24 */ /* 0x000fe2000f8e00ff */
[----:B---3--:R-:W-:Y:S01]  /*8d30*/  MOV R7, UR7 ;  /* 0x0000000700077c02 */ /* 0x008fe20008000f00 */
[----:B------:R-:W-:Y:S01]  /*8d40*/  IMAD.U32 R6, RZ, RZ, UR6 ;  /* 0x00000006ff067e24 */ /* 0x000fe2000f8e00ff */
[----:B-----5:R-:W-:Y:S01]  /*8d50*/  MOV R11, UR5 ;  /* 0x00000005000b7c02 */ /* 0x020fe20008000f00 */
[----:B------:R-:W-:Y:S02]  /*8d60*/  IMAD.U32 R10, RZ, RZ, UR4 ;  /* 0x00000004ff0a7e24 */ /* 0x000fe4000f8e00ff */
[----:B------:R-:W-:Y:S07]  /*8d70*/  LEPC R20, `(.L_x_149) ;  /* 0x000000001014794e */ /* 0x000fee0000000000 */
[----:B-1--4-:R-:W-:Y:S05]  /*8d80*/  CALL.ABS.NOINC R2 ;  /* 0x0000000002007343 */ /* 0x012fea0003c00000 */
.L_x_149:
[----:B------:R-:W-:Y:S01]  /*8d90*/  ISETP.NE.AND P0, PT, R178, RZ, PT ;  /* 0x000000ffb200720c */ /* 0x000fe20003f05270 */
[----:B------:R-:W-:Y:S05]  /*8da0*/  WARPSYNC.ALL ;  /* 0x0000000000007948 */ /* 0x000fea0003800000 */
[----:B------:R-:W-:Y:S01]  /*8db0*/  R2UR UR4, R71 ;  /* 0x00000000470472ca */ /* 0x000fe200000e0000 */
[----:B------:R-:W-:Y:S01]  /*8dc0*/  BSSY.RECONVERGENT B0, `(.L_x_150) ;  /* 0x000011d000007945 */ /* 0x000fe20003800200 */
[----:B------:R-:W-:Y:S02]  /*8dd0*/  F2FP.F16.E4M3.UNPACK_B R11, R141 ;  /* 0x0000008dff0b723e */ /* 0x000fe400020006ff */
[----:B------:R-:W-:Y:S02]  /*8de0*/  F2FP.F16.E4M3.UNPACK_B R10, R142 ;  /* 0x0000008eff0a723e */ /* 0x000fe400020006ff */
[----:B------:R-:W-:Y:S01]  /*8df0*/  F2FP.F16.E4M3.UNPACK_B R9, R143 ;  /* 0x0000008fff09723e */ /* 0x000fe200020006ff */
[--C-:B------:R-:W-:Y:S01]  /*8e00*/  HADD2.F32 R74, -RZ, R11.reuse.H0_H0 ;  /* 0x2000000bff4a7230 */ /* 0x100fe20000004100 */
[----:B------:R-:W-:Y:S01]  /*8e10*/  F2FP.F16.E4M3.UNPACK_B R8, R144 ;  /* 0x00000090ff08723e */ /* 0x000fe200020006ff */
[----:B------:R-:W-:Y:S01]  /*8e20*/  HADD2.F32 R76, -RZ, R11.H1_H1 ;  /* 0x3000000bff4c7230 */ /* 0x000fe20000004100 */
[----:B------:R-:W-:Y:S01]  /*8e30*/  F2FP.F16.E4M3.UNPACK_B R7, R145 ;  /* 0x00000091ff07723e */ /* 0x000fe200020006ff */
[--C-:B------:R-:W-:Y:S01]  /*8e40*/  HADD2.F32 R77, -RZ, R10.reuse.H0_H0 ;  /* 0x2000000aff4d7230 */ /* 0x100fe20000004100 */
[----:B------:R-:W-:Y:S01]  /*8e50*/  F2FP.F16.E4M3.UNPACK_B R6, R146 ;  /* 0x00000092ff06723e */ /* 0x000fe200020006ff */
[----:B------:R-:W-:Y:S01]  /*8e60*/  HADD2.F32 R80, -RZ, R10.H1_H1 ;  /* 0x3000000aff507230 */ /* 0x000fe20000004100 */
[----:B------:R-:W-:Y:S01]  /*8e70*/  F2FP.F16.E4M3.UNPACK_B R5, R147 ;  /* 0x00000093ff05723e */ /* 0x000fe200020006ff */
[--C-:B------:R-:W-:Y:S01]  /*8e80*/  HADD2.F32 R81, -RZ, R9.reuse.H0_H0 ;  /* 0x20000009ff517230 */ /* 0x100fe20000004100 */
[----:B-1----:R-:W-:Y:S01]  /*8e90*/  F2FP.F16.E4M3.UNPACK_B R4, R148 ;  /* 0x00000094ff04723e */ /* 0x002fe200020006ff */
[----:B------:R-:W-:Y:S01]  /*8ea0*/  HADD2.F32 R83, -RZ, R9.H1_H1 ;  /* 0x30000009ff537230 */ /* 0x000fe20000004100 */
[-C--:B------:R-:W-:Y:S01]  /*8eb0*/  F2FP.F16.E4M3.UNPACK_B R2, R140.reuse ;  /* 0x0000008cff02723e */ /* 0x080fe200020006ff */
[--C-:B------:R-:W-:Y:S01]  /*8ec0*/  HADD2.F32 R86, -RZ, R8.reuse.H0_H0 ;  /* 0x20000008ff567230 */ /* 0x100fe20000004100 */
[----:B------:R-:W-:Y:S01]  /*8ed0*/  F2FP.F16.E4M3.UNPACK_B R140, R140.H1 ;  /* 0x0000008cff8c723e */ /* 0x000fe200030006ff */
[----:B------:R-:W-:Y:S01]  /*8ee0*/  HADD2.F32 R87, -RZ, R8.H1_H1 ;  /* 0x30000008ff577230 */ /* 0x000fe20000004100 */
[----:B------:R-:W-:Y:S01]  /*8ef0*/  F2FP.F16.E4M3.UNPACK_B R141, R141.H1 ;  /* 0x0000008dff8d723e */ /* 0x000fe200030006ff */
[--C-:B------:R-:W-:Y:S01]  /*8f00*/  HADD2.F32 R90, -RZ, R7.reuse.H0_H0 ;  /* 0x20000007ff5a7230 */ /* 0x100fe20000004100 */
[----:B------:R-:W-:Y:S01]  /*8f10*/  F2FP.F16.E4M3.UNPACK_B R142, R142.H1 ;  /* 0x0000008eff8e723e */ /* 0x000fe200030006ff */
[----:B------:R-:W-:Y:S01]  /*8f20*/  HADD2.F32 R91, -RZ, R7.H1_H1 ;  /* 0x30000007ff5b7230 */ /* 0x000fe20000004100 */
[----:B------:R-:W-:Y:S01]  /*8f30*/  F2FP.F16.E4M3.UNPACK_B R143, R143.H1 ;  /* 0x0000008fff8f723e */ /* 0x000fe200030006ff */
[--C-:B------:R-:W-:Y:S01]  /*8f40*/  HADD2.F32 R94, -RZ, R6.reuse.H0_H0 ;  /* 0x20000006ff5e7230 */ /* 0x100fe20000004100 */
[----:B------:R-:W-:Y:S01]  /*8f50*/  IADD3 R161, PT, PT, R161, 0x270, RZ ;  /* 0x00000270a1a17810 */ /* 0x000fe20007ffe0ff */
[----:B------:R-:W-:Y:S01]  /*8f60*/  HADD2.F32 R95, -RZ, R6.H1_H1 ;  /* 0x30000006ff5f7230 */ /* 0x000fe20000004100 */
[----:B------:R-:W-:Y:S01]  /*8f70*/  F2FP.F16.E4M3.UNPACK_B R107, R149 ;  /* 0x00000095ff6b723e */ /* 0x000fe200020006ff */
[--C-:B------:R-:W-:Y:S01]  /*8f80*/  HADD2.F32 R98, -RZ, R5.reuse.H0_H0 ;  /* 0x20000005ff627230 */ /* 0x100fe20000004100 */
[----:B------:R-:W-:Y:S01]  /*8f90*/  LOP3.LUT R161, R161, 0xfefffff8, RZ, 0xc0, !PT ;  /* 0xfefffff8a1a17812 */ /* 0x000fe200078ec0ff */
[----:B------:R-:W-:Y:S01]  /*8fa0*/  HADD2.F32 R99, -RZ, R5.H1_H1 ;  /* 0x30000005ff637230 */ /* 0x000fe20000004100 */
[----:B------:R-:W-:Y:S01]  /*8fb0*/  F2FP.F16.E4M3.UNPACK_B R111, R150 ;  /* 0x00000096ff6f723e */ /* 0x000fe200020006ff */
[--C-:B------:R-:W-:Y:S01]  /*8fc0*/  HADD2.F32 R102, -RZ, R4.reuse.H0_H0 ;  /* 0x20000004ff667230 */ /* 0x100fe20000004100 */
[----:B------:R-:W-:Y:S01]  /*8fd0*/  F2FP.F16.E4M3.UNPACK_B R115, R151 ;  /* 0x00000097ff73723e */ /* 0x000fe200020006ff */
[----:B------:R-:W-:Y:S01]  /*8fe0*/  HADD2.F32 R103, -RZ, R4.H1_H1 ;  /* 0x30000004ff677230 */ /* 0x000fe20000004100 */
[----:B------:R-:W-:Y:S01]  /*8ff0*/  F2FP.F16.E4M3.UNPACK_B R119, R152 ;  /* 0x00000098ff77723e */ /* 0x000fe200020006ff */
[----:B------:R-:W1:Y:S01]  /*9000*/  LDTM.x64 R4, tmem[UR4+0x40] ;  /* 0x00004004000479ee */ /* 0x000e620008340000 */
[--C-:B------:R-:W-:Y:S01]  /*9010*/  HADD2.F32 R0, -RZ, R2.reuse.H0_H0 ;  /* 0x20000002ff007230 */ /* 0x100fe20000004100 */
[----:B------:R-:W-:Y:S01]  /*9020*/  NOP ;  /* 0x0000000000007918 */ /* 0x000fe20000000000 */
[----:B-1----:R1:W-:Y:S01]  /*9030*/  SYNCS.ARRIVE.TRANS64.RED.A1T0 RZ, [R161+URZ], RZ ;  /* 0x000000ffa1ff79a7 */ /* 0x0023e200081004ff */
[----:B------:R-:W-:Y:S01]  /*9040*/  HADD2.F32 R2, -RZ, R2.H1_H1 ;  /* 0x30000002ff027230 */ /* 0x000fe20000004100 */
[----:B------:R-:W-:Y:S01]  /*9050*/  F2FP.F16.E4M3.UNPACK_B R123, R153 ;  /* 0x00000099ff7b723e */ /* 0x000fe200020006ff */
[----:B------:R-:W-:Y:S01]  /*9060*/  HADD2.F32 R78, -RZ, R141.H1_H1 ;  /* 0x3000008dff4e7230 */ /* 0x000fe20000004100 */
[----:B------:R-:W-:Y:S01]  /*9070*/  F2FP.F16.E4M3.UNPACK_B R127, R154 ;  /* 0x0000009aff7f723e */ /* 0x000fe200020006ff */
[--C-:B------:R-:W-:Y:S01]  /*9080*/  HADD2.F32 R106, -RZ, R107.reuse.H0_H0 ;  /* 0x2000006bff6a7230 */ /* 0x100fe20000004100 */
[----:B------:R-:W-:Y:S01]  /*9090*/  F2FP.F16.E4M3.UNPACK_B R130, R155 ;  /* 0x0000009bff82723e */ /* 0x000fe200020006ff */
[----:B------:R-:W-:Y:S01]  /*90a0*/  HADD2.F32 R107, -RZ, R107.H1_H1 ;  /* 0x3000006bff6b7230 */ /* 0x000fe20000004100 */
[----:B------:R-:W-:Y:S01]  /*90b0*/  F2FP.F16.E4M3.UNPACK_B R144, R144.H1 ;  /* 0x00000090ff90723e */ /* 0x000fe200030006ff */
        /* <DEDUP_REMOVED lines=12> */
[C---:B------:R-:W-:Y:S01]  /*9180*/  FMUL R4, R70.reuse, R4 ;  /* 0x0000000446047220 */ /* 0x040fe20000400000 */
[C---:B------:R-:W-:Y:S01]  /*9190*/  FMUL R5, R70.reuse, R5 ;  /* 0x0000000546057220 */ /* 0x040fe20000400000 */
[--C-:B------:R-:W-:Y:S02]  /*91a0*/  HADD2.F32 R3, -RZ, R140.reuse.H0_H0 ;  /* 0x2000008cff037230 */ /* 0x100fe40000004100 */
        /* <DEDUP_REMOVED lines=9> */
[----:B------:R-:W-:Y:S02]  /*9240*/  HADD2.F32 R122, -RZ, R123.H0_H0 ;  /* 0x2000007bff7a7230 */ /* 0x000fe40000004100 */
[C---:B------:R-:W-:Y:S01]  /*9250*/  FMUL R6, R70.reuse, R6 ;  /* 0x0000000646067220 */ /* 0x040fe20000400000 */
[----:B------:R-:W-:Y:S02]  /*9260*/  HADD2.F32 R72, -RZ, R140.H1_H1 ;  /* 0x3000008cff487230 */ /* 0x000fe40000004100 */
[C---:B------:R-:W-:Y:S01]  /*9270*/  FMUL R7, R70.reuse, R7 ;  /* 0x0000000746077220 */ /* 0x040fe20000400000 */
[----:B------:R-:W-:Y:S02]  /*9280*/  HADD2.F32 R75, -RZ, R141.H0_H0 ;  /* 0x2000008dff4b7230 */ /* 0x000fe40000004100 */
[C---:B------:R-:W-:Y:S01]  /*9290*/  FFMA R6, R73.reuse, R3, R6 ;  /* 0x0000000349067223 */ /* 0x040fe20000000006 */
[----:B------:R-:W-:Y:S02]  /*92a0*/  HADD2.F32 R123, -RZ, R123.H1_H1 ;  /* 0x3000007bff7b7230 */ /* 0x000fe40000004100 */
[C---:B------:R-:W-:Y:S01]  /*92b0*/  FFMA R7, R73.reuse, R72, R7 ;  /* 0x0000004849077223 */ /* 0x040fe20000000007 */
[C---:B------:R-:W-:Y:S01]  /*92c0*/  FFMA R8, R73.reuse, R74, R8 ;  /* 0x0000004a49087223 */ /* 0x040fe20000000008 */
[----:B------:R-:W-:Y:S01]  /*92d0*/  FFMA R9, R73, R76, R9 ;  /* 0x0000004c49097223 */ /* 0x000fe20000000009 */
[--C-:B------:R-:W-:Y:S02]  /*92e0*/  HADD2.F32 R126, -RZ, R127.reuse.H0_H0 ;  /* 0x2000007fff7e7230 */ /* 0x100fe40000004100 */
[C---:B------:R-:W-:Y:S01]  /*92f0*/  FMUL R10, R70.reuse, R10 ;  /* 0x0000000a460a7220 */ /* 0x040fe20000400000 */
[----:B------:R-:W-:Y:S01]  /*9300*/  F2FP.SATFINITE.E4M3.F32.PACK_AB_MERGE_C R76, R7, R6, RZ ;  /* 0x00000006074c723e */ /* 0x000fe200048070ff */
[C---:B------:R-:W-:Y:S01]  /*9310*/  FMUL R7, R70.reuse, R20 ;  /* 0x0000001446077220 */ /* 0x040fe20000400000 */
[----:B------:R-:W-:Y:S02]  /*9320*/  HADD2.F32 R127, -RZ, R127.H1_H1 ;  /* 0x3000007fff7f7230 */ /* 0x000fe40000004100 */
[C---:B------:R-:W-:Y:S01]  /*9330*/  FFMA R10, R73.reuse, R75, R10 ;  /* 0x0000004b490a7223 */ /* 0x040fe2000000000a */
[----:B------:R-:W-:Y:S02]  /*9340*/  HADD2.F32 R72, -RZ, R130.H0_H0 ;  /* 0x20000082ff487230 */ /* 0x000fe40000004100 */
[C---:B------:R-:W-:Y:S01]  /*9350*/  FMUL R11, R70.reuse, R11 ;  /* 0x0000000b460b7220 */ /* 0x040fe20000400000 */
[--C-:B------:R-:W-:Y:S02]  /*9360*/  HADD2.F32 R79, -RZ, R142.reuse.H0_H0 ;  /* 0x2000008eff4f7230 */ /* 0x100fe40000004100 */
[C---:B------:R-:W-:Y:S01]  /*9370*/  FMUL R14, R70.reuse, R14 ;  /* 0x0000000e460e7220 */ /* 0x040fe20000400000 */
[----:B------:R-:W-:Y:S02]  /*9380*/  HADD2.F32 R82, -RZ, R142.H1_H1 ;  /* 0x3000008eff527230 */ /* 0x000fe40000004100 */
[C---:B------:R-:W-:Y:S01]  /*9390*/  FFMA R11, R73.reuse, R78, R11 ;  /* 0x0000004e490b7223 */ /* 0x040fe2000000000b */
[C---:B------:R-:W-:Y:S01]  /*93a0*/  FFMA R12, R73.reuse, R77, R12 ;  /* 0x0000004d490c7223 */ /* 0x040fe2000000000c */
[C---:B------:R-:W-:Y:S01]  /*93b0*/  FFMA R13, R73.reuse, R80, R13 ;  /* 0x00000050490d7223 */ /* 0x040fe2000000000d */
[----:B------:R-:W-:Y:S01]  /*93c0*/  FFMA R14, R73, R79, R14 ;  /* 0x0000004f490e7223 */ /* 0x000fe2000000000e */
[----:B------:R-:W-:Y:S01]  /*93d0*/  HADD2.F32 R75, -RZ, R130.H1_H1 ;  /* 0x30000082ff4b7230 */ /* 0x000fe20000004100 */
[----:B------:R-:W-:Y:S01]  /*93e0*/  F2FP.SATFINITE.E4M3.F32.PACK_AB_MERGE_C R78, R11, R10, RZ ;  /* 0x0000000a0b4e723e */ /* 0x000fe200048070ff */
[C---:B------:R-:W-:Y:S01]  /*93f0*/  FMUL R10, R70.reuse, R21 ;  /* 0x00000015460a7220 */ /* 0x040fe20000400000 */
[C---:B------:R-:W-:Y:S01]  /*9400*/  FMUL R21, R70.reuse, R28 ;  /* 0x0000001c46157220 */ /* 0x040fe20000400000 */
        /* <DEDUP_REMOVED lines=8> */
[C---:B------:R-:W-:Y:S01]  /*9490*/  FMUL R18, R70.reuse, R25 ;  /* 0x0000001946127220 */ /* 0x040fe20000400000 */
[----:B------:R-:W-:Y:S01]  /*94a0*/  F2FP.SATFINITE.E4M3.F32.PACK_AB_MERGE_C R14, R15, R14, RZ ;  /* 0x0000000e0f0e723e */ /* 0x000fe200048070ff */
        /* <DEDUP_REMOVED lines=8> */
[C---:B------:R-:W-:Y:S01]  /*9530*/  FFMA R11, R73.reuse, R88, R11 ;  /* 0x00000058490b7223 */ /* 0x040fe2000000000b */
[----:B------:R-:W-:Y:S01]  /*9540*/  FMUL R22, R70, R29 ;  /* 0x0000001d46167220 */ /* 0x000fe20000400000 */
        /* <DEDUP_REMOVED lines=13> */
[----:B------:R-:W-:Y:S01]  /*9620*/  FMUL R20, R70, R27 ;  /* 0x0000001b46147220 */ /* 0x000fe20000400000 */
[--C-:B------:R-:W-:Y:S01]  /*9630*/  HADD2.F32 R96, -RZ, R146.reuse.H0_H0 ;  /* 0x20000092ff607230 */ /* 0x100fe20000004100 */
[----:B------:R-:W-:Y:S01]  /*9640*/  F2FP.SATFINITE.E4M3.F32.PACK_AB_MERGE_C R16, R10, R7, R16 ;  /* 0x000000070a10723e */ /* 0x000fe20004807010 */
[----:B------:R-:W-:Y:S02]  /*9650*/  HADD2.F32 R97, -RZ, R146.H1_H1 ;  /* 0x30000092ff617230 */ /* 0x000fe40000004100 */
[C---:B------:R-:W-:Y:S01]  /*9660*/  FFMA R20, R73.reuse, R93, R20 ;  /* 0x0000005d49147223 */ /* 0x040fe20000000014 */
[C---:B------:R-:W-:Y:S01]  /*9670*/  FFMA R21, R73.reuse, R94, R21 ;  /* 0x0000005e49157223 */ /* 0x040fe20000000015 */
[C---:B------:R-:W-:Y:S01]  /*9680*/  FFMA R22, R73.reuse, R95, R22 ;  /* 0x0000005f49167223 */ /* 0x040fe20000000016 */
[C---:B------:R-:W-:Y:S01]  /*9690*/  FMUL R23, R70.reuse, R30 ;  /* 0x0000001e46177220 */ /* 0x040fe20000400000 */
[----:B------:R-:W-:Y:S01]  /*96a0*/  FMUL R30, R70, R37 ;  /* 0x00000025461e7220 */ /* 0x000fe20000400000 */
[----:B------:R-:W-:Y:S01]  /*96b0*/  F2FP.SATFINITE.E4M3.F32.PACK_AB_MERGE_C R19, R20, R19, RZ ;  /* 0x000000131413723e */ /* 0x000fe200048070ff */
[C---:B------:R-:W-:Y:S01]  /*96c0*/  FMUL R37, R70.reuse, R44 ;  /* 0x0000002c46257220 */ /* 0x040fe20000400000 */
[C---:B------:R-:W-:Y:S01]  /*96d0*/  FFMA R23, R73.reuse, R96, R23 ;  /* 0x0000006049177223 */ /* 0x040fe20000000017 */
        /* <DEDUP_REMOVED lines=20> */
[----:B------:R-:W-:Y:S01]  /*9820*/  F2FP.F16.E4M3.UNPACK_B R151, R151.H1 ;  /* 0x00000097ff97723e */ /* 0x000fe200030006ff */
[----:B------:R-:W-:Y:S01]  /*9830*/  FMUL R38, R70, R45 ;  /* 0x0000002d46267220 */ /* 0x000fe20000400000 */
[----:B------:R-:W-:Y:S01]  /*9840*/  F2FP.SATFINITE.E4M3.F32.PACK_AB_MERGE_C R19, R28, R27, RZ ;  /* 0x0000001b1c13723e */ /* 0x000fe200048070ff */
[----:B------:R-:W-:Y:S01]  /*9850*/  FFMA R31, R73, R104, R31 ;  /* 0x00000068491f7223 */ /* 0x000fe2000000001f */
[C---:B------:R-:W-:Y:S01]  /*9860*/  FMUL R45, R70.reuse, R52 ;  /* 0x00000034462d7220 */ /* 0x040fe20000400000 */
[C---:B------:R-:W-:Y:S01]  /*9870*/  FMUL R52, R70.reuse, R59 ;  /* 0x0000003b46347220 */ /* 0x040fe20000400000 */
[----:B------:R-:W-:Y:S01]  /*9880*/  F2FP.F16.E4M3.UNPACK_B R152, R152.H1 ;  /* 0x00000098ff98723e */ /* 0x000fe200030006ff */
[C---:B------:R-:W-:Y:S01]  /*9890*/  FMUL R59, R70.reuse, R66 ;  /* 0x00000042463b7220 */ /* 0x040fe20000400000 */
[----:B------:R-:W-:Y:S01]  /*98a0*/  F2FP.SATFINITE.E4M3.F32.PACK_AB_MERGE_C R66, R13, R12, R14 ;  /* 0x0000000c0d42723e */ /* 0x000fe2000480700e */
        /* <DEDUP_REMOVED lines=11> */
[C---:B------:R-:W-:Y:S01]  /*9960*/  FFMA R35, R73.reuse, R108, R35 ;  /* 0x0000006c49237223 */ /* 0x040fe20000000023 */
[C---:B------:R-:W-:Y:S01]  /*9970*/  FMUL R36, R70.reuse, R43 ;  /* 0x0000002b46247220 */ /* 0x040fe20000400000 */
[--C-:B------:R-:W-:Y:S02]  /*9980*/  HADD2.F32 R112, -RZ, R150.reuse.H0_H0 ;  /* 0x20000096ff707230 */ /* 0x100fe40000004100 */
[C---:B------:R-:W-:Y:S01]  /*9990*/  FMUL R39, R70.reuse, R46 ;  /* 0x0000002e46277220 */ /* 0x040fe20000400000 */
[----:B------:R-:W-:Y:S02]  /*99a0*/  HADD2.F32 R113, -RZ, R150.H1_H1 ;  /* 0x30000096ff717230 */ /* 0x000fe40000004100 */
        /* <DEDUP_REMOVED lines=12> */
[C---:B------:R-:W-:Y:S01]  /*9a70*/  FMUL R46, R70.reuse, R53 ;  /* 0x00000035462e7220 */ /* 0x040fe20000400000 */
[--C-:B------:R-:W-:Y:S02]  /*9a80*/  HADD2.F32 R120, -RZ, R152.reuse.H0_H0 ;  /* 0x20000098ff787230 */ /* 0x100fe40000004100 */
[C---:B------:R-:W-:Y:S01]  /*9a90*/  FMUL R50, R70.reuse, R57 ;  /* 0x0000003946327220 */ /* 0x040fe20000400000 */
[C---:B------:R-:W-:Y:S01]  /*9aa0*/  FMUL R51, R70.reuse, R58 ;  /* 0x0000003a46337220 */ /* 0x040fe20000400000 */
[C---:B------:R-:W-:Y:S01]  /*9ab0*/  FMUL R53, R70.reuse, R60 ;  /* 0x0000003c46357220 */ /* 0x040fe20000400000 */
[C---:B------:R-:W-:Y:S01]  /*9ac0*/  FFMA R43, R73.reuse, R116, R43 ;  /* 0x00000074492b7223 */ /* 0x040fe2000000002b */
[----:B------:R-:W-:Y:S02]  /*9ad0*/  HADD2.F32 R121, -RZ, R152.H1_H1 ;  /* 0x30000098ff797230 */ /* 0x000fe40000004100 */
[C---:B------:R-:W-:Y:S01]  /*9ae0*/  FMUL R47, R70.reuse, R54 ;  /* 0x00000036462f7220 */ /* 0x040fe20000400000 */
[C---:B------:R-:W-:Y:S01]  /*9af0*/  FMUL R57, R70.reuse, R64 ;  /* 0x0000004046397220 */ /* 0x040fe20000400000 */
[C---:B------:R-:W-:Y:S01]  /*9b00*/  FMUL R58, R70.reuse, R65 ;  /* 0x00000041463a7220 */ /* 0x040fe20000400000 */
[C---:B------:R-:W-:Y:S01]  /*9b10*/  FMUL R60, R70.reuse, R67 ;  /* 0x00000043463c7220 */ /* 0x040fe20000400000 */
[----:B------:R-:W-:Y:S01]  /*9b20*/  FFMA R44, R73, R117, R44 ;  /* 0x00000075492c7223 */ /* 0x000fe2000000002c */
[C---:B------:R-:W-:Y:S01]  /*9b30*/  FMUL R48, R70.reuse, R55 ;  /* 0x0000003746307220 */ /* 0x040fe20000400000 */
[----:B------:R-:W-:Y:S01]  /*9b40*/  F2FP.SATFINITE.E4M3.F32.PACK_AB_MERGE_C R64, R5, R4, R76 ;  /* 0x000000040540723e */ /* 0x000fe2000480704c */
[----:B------:R-:W-:Y:S01]  /*9b50*/  FFMA R45, R73, R118, R45 ;  /* 0x00000076492d7223 */ /* 0x000fe2000000002d */
[----:B------:R-:W-:Y:S01]  /*9b60*/  F2FP.SATFINITE.E4M3.F32.PACK_AB_MERGE_C R65, R9, R8, R78 ;  /* 0x000000080941723e */ /* 0x000fe2000480704e */
[----:B------:R-:W-:Y:S01]  /*9b70*/  FMUL R49, R70, R56 ;  /* 0x0000003846317220 */ /* 0x000fe20000400000 */
[----:B------:R-:W-:Y:S01]  /*9b80*/  F2FP.SATFINITE.E4M3.F32.PACK_AB_MERGE_C R67, R2, R0, R3 ;  /* 0x000000000243723e */ /* 0x000fe20004807003 */
[C---:B------:R-:W-:Y:S01]  /*9b90*/  FFMA R46, R73.reuse, R119, R46 ;  /* 0x00000077492e7223 */ /* 0x040fe2000000002e */
[----:B------:R-:W-:Y:S01]  /*9ba0*/  F2FP.F16.E4M3.UNPACK_B R154, R154.H1 ;  /* 0x0000009aff9a723e */ /* 0x000fe200030006ff */
[--C-:B------:R-:W-:Y:S02]  /*9bb0*/  HADD2.F32 R124, -RZ, R153.reuse.H0_H0 ;  /* 0x20000099ff7c7230 */ /* 0x100fe40000004100 */
[C---:B------:R-:W-:Y:S01]  /*9bc0*/  FFMA R47, R73.reuse, R120, R47 ;  /* 0x00000078492f7223 */ /* 0x040fe2000000002f */
[----:B------:R1:W-:Y:S01]  /*9bd0*/  STS.128 [R137+UR44+0x6400], R64 ;  /* 0x0064004089007988 */ /* 0x0003e20008000c2c */
[----:B------:R-:W-:Y:S02]  /*9be0*/  HADD2.F32 R125, -RZ, R153.H1_H1 ;  /* 0x30000099ff7d7230 */ /* 0x000fe40000004100 */
[C---:B------:R-:W-:Y:S01]  /*9bf0*/  FFMA R48, R73.reuse, R121, R48 ;  /* 0x0000007949307223 */ /* 0x040fe20000000030 */
[C---:B------:R-:W-:Y:S01]  /*9c00*/  FFMA R49, R73.reuse, R122, R49 ;  /* 0x0000007a49317223 */ /* 0x040fe20000000031 */
[----:B------:R-:W-:Y:S01]  /*9c10*/  F2FP.F16.E4M3.UNPACK_B R155, R155.H1 ;  /* 0x0000009bff9b723e */ /* 0x000fe200030006ff */
[C---:B------:R-:W-:Y:S01]  /*9c20*/  FFMA R50, R73.reuse, R123, R50 ;  /* 0x0000007b49327223 */ /* 0x040fe20000000032 */
[----:B------:R-:W-:Y:S01]  /*9c30*/  FMUL R54, R70, R61 ;  /* 0x0000003d46367220 */ /* 0x000fe20000400000 */
[--C-:B------:R-:W-:Y:S01]  /*9c40*/  HADD2.F32 R128, -RZ, R154.reuse.H0_H0 ;  /* 0x2000009aff807230 */ /* 0x100fe20000004100 */
[----:B------:R1:W-:Y:S01]  /*9c50*/  STS.128 [R179+0x6010], R16 ;  /* 0x00601010b3007388 */ /* 0x0003e20000000c00 */
[----:B------:R-:W-:Y:S01]  /*9c60*/  F2FP.SATFINITE.E4M3.F32.PACK_AB_MERGE_C R35, R36, R35, RZ ;  /* 0x000000232423723e */ /* 0x000fe200048070ff */
[C---:B------:R-:W-:Y:S01]  /*9c70*/  FFMA R51, R73.reuse, R124, R51 ;  /* 0x0000007c49337223 */ /* 0x040fe20000000033 */
[----:B------:R-:W-:Y:S01]  /*9c80*/  F2FP.SATFINITE.E4M3.F32.PACK_AB_MERGE_C R39, R40, R39, RZ ;  /* 0x000000272827723e */ /* 0x000fe200048070ff */
[----:B------:R-:W-:Y:S02]  /*9c90*/  HADD2.F32 R129, -RZ, R154.H1_H1 ;  /* 0x3000009aff817230 */ /* 0x000fe40000004100 */
[C---:B------:R-:W-:Y:S01]  /*9ca0*/  FMUL R55, R70.reuse, R62 ;  /* 0x0000003e46377220 */ /* 0x040fe20000400000 */
[C---:B------:R-:W-:Y:S01]  /*9cb0*/  FFMA R52, R73.reuse, R125, R52 ;  /* 0x0000007d49347223 */ /* 0x040fe20000000034 */
[----:B------:R-:W-:Y:S01]  /*9cc0*/  FMUL R56, R70, R63 ;  /* 0x0000003f46387220 */ /* 0x000fe20000400000 */
[C---:B------:R-:W-:Y:S01]  /*9cd0*/  FFMA R53, R73.reuse, R126, R53 ;  /* 0x0000007e49357223 */ /* 0x040fe20000000035 */
[C---:B------:R-:W-:Y:S01]  /*9ce0*/  FFMA R54, R73.reuse, R127, R54 ;  /* 0x0000007f49367223 */ /* 0x040fe20000000036 */
[--C-:B------:R-:W-:Y:S02]  /*9cf0*/  HADD2.F32 R74, -RZ, R155.reuse.H0_H0 ;  /* 0x2000009bff4a7230 */ /* 0x100fe40000004100 */
[C---:B------:R-:W-:Y:S01]  /*9d00*/  FFMA R55, R73.reuse, R128, R55 ;  /* 0x0000008049377223 */ /* 0x040fe20000000037 */
[----:B------:R-:W-:Y:S02]  /*9d10*/  HADD2.F32 R131, -RZ, R155.H1_H1 ;  /* 0x3000009bff837230 */ /* 0x000fe40000004100 */
[C---:B------:R-:W-:Y:S01]  /*9d20*/  FFMA R56, R73.reuse, R129, R56 ;  /* 0x0000008149387223 */ /* 0x040fe20000000038 */
[----:B------:R-:W-:Y:S01]  /*9d30*/  F2FP.SATFINITE.E4M3.F32.PACK_AB_MERGE_C R43, R44, R43, RZ ;  /* 0x0000002b2c2b723e */ /* 0x000fe200048070ff */
[C---:B------:R-:W-:Y:S01]  /*9d40*/  FFMA R57, R73.reuse, R72, R57 ;  /* 0x0000004849397223 */ /* 0x040fe20000000039 */
[C---:B------:R-:W-:Y:S01]  /*9d50*/  FFMA R58, R73.reuse, R75, R58 ;  /* 0x0000004b493a7223 */ /* 0x040fe2000000003a */
[C---:B------:R-:W-:Y:S01]  /*9d60*/  FFMA R59, R73.reuse, R74, R59 ;  /* 0x0000004a493b7223 */ /* 0x040fe2000000003b */
[----:B------:R-:W-:Y:S01]  /*9d70*/  F2FP.SATFINITE.E4M3.F32.PACK_AB_MERGE_C R33, R34, R33, R35 ;  /* 0x000000212221723e */ /* 0x000fe20004807023 */
[----:B------:R-:W-:Y:S01]  /*9d80*/  FFMA R60, R73, R131, R60 ;  /* 0x00000083493c7223 */ /* 0x000fe2000000003c */
[----:B------:R-:W-:Y:S02]  /*9d90*/  F2FP.SATFINITE.E4M3.F32.PACK_AB_MERGE_C R32, R30, R29, R32 ;  /* 0x0000001d1e20723e */ /* 0x000fe40004807020 */
        /* <DEDUP_REMOVED lines=11> */
[----:B------:R-:W-:Y:S03]  /*9e50*/  IADD3 R68, PT, PT, R68, 0x1, RZ ;  /* 0x0000000144447810 */ /* 0x000fe60007ffe0ff */
        /* <DEDUP_REMOVED lines=10> */
[----:B------:R-:W-:Y:S02]  /*9f00*/  UIADD3 UR9, UPT, UPT, UR49, 0x40, URZ ;  /* 0x0000004031097890 */ /* 0x000fe4000fffe0ff */
[----:B------:R-:W-:Y:S01]  /*9f10*/  UIADD3 UR8, UPT, UPT, UR44, 0x6400, URZ ;  /* 0x000064002c087890 */ /* 0x000fe2000fffe0ff */
[----:B------:R-:W-:Y:S01]  /*9f20*/  UMOV UR10, UR50 ;  /* 0x00000032000a7c82 */ /* 0x000fe20008000000 */
[----:B------:R-:W-:Y:S01]  /*9f30*/  UMOV UR11, UR36 ;  /* 0x00000024000b7c82 */ /* 0x000fe20008000000 */
[----:B--2---:R-:W-:Y:S04]  /*9f40*/  UIADD3 UR4, UP0, UPT, UR6, 0x680, URZ ;  /* 0x0000068006047890 */ /* 0x004fe8000ff1e0ff */
[----:B------:R-:W-:Y:S09]  /*9f50*/  UIADD3.X UR5, UPT, UPT, URZ, UR7, URZ, UP0, !UPT ;  /* 0x00000007ff057290 */ /* 0x000ff200087fe4ff */
[----:B------:R2:W-:Y:S01]  /*9f60*/  UTMASTG.3D [UR8], [UR4] ;  /* 0x00000008040073b5 */ /* 0x0005e20008010000 */
[----:B------:R0:W-:Y:S01]  /*9f70*/  UTMACMDFLUSH ;  /* 0x00000000000079b7 */ /* 0x0001e20000000000 */
[----:B--2---:R-:W-:Y:S04]  /*9f80*/  DEPBAR.LE SB0, 0x1 ;  /* 0x000080400000791a */ /* 0x004fe80000000000 */
.L_x_151:
[----:B------:R-:W-:Y:S05]  /*9f90*/  BSYNC.RECONVERGENT B0 ;  /* 0x0000000000007941 */ /* 0x000fea0003800200 */
.L_x_150:
[----:B------:R-:W-:Y:S01]  /*9fa0*/  BAR.SYNC.DEFER_BLOCKING 0x1, 0x80 ;  /* 0x0042000000007b1d */ /* 0x000fe20000010000 */
[----:B------:R-:W-:Y:S01]  /*9fb0*/  ISETP.NE.AND P0, PT, R162, 0x2, PT ;  /* 0x00000002a200780c */ /* 0x000fe20003f05270 */
[----:B------:R-:W-:Y:S01]  /*9fc0*/  UISETP.NE.AND UP0, UPT, UR45, URZ, UPT ;  /* 0x000000ff2d00728c */ /* 0x000fe2000bf05270 */
[----:B------:R-:W-:Y:S01]  /*9fd0*/  ISETP.NE.AND P1, PT, R68, 0x4, PT ;  /* 0x000000044400780c */ /* 0x000fe20003f25270 */
[----:B------:R-:W-:Y:S01]  /*9fe0*/  UIADD3 UR20, UPT, UPT, UR37, UR59, URZ ;  /* 0x0000003b25147290 */ /* 0x000fe2000fffe0ff */
[----:B------:R-:W-:Y:S01]  /*9ff0*/  SEL R0, RZ, 0x1, P0 ;  /* 0x00000001ff007807 */ /* 0x000fe20000000000 */
[----:B------:R-:W-:Y:S01]  /*a000*/  UIADD3 UR16, UPT, UPT, UR38, UR62, URZ ;  /* 0x0000003e26107290 */ /* 0x000fe2000fffe0ff */
[----:B------:R-:W-:Y:S02]  /*a010*/  SEL R3, RZ, 0x1, P1 ;  /* 0x00000001ff037807 */ /* 0x000fe40000800000 */
[----:B------:R-:W-:Y:S02]  /*a020*/  LOP3.LUT R167, R167, R0, RZ, 0x3c, !PT ;  /* 0x00000000a7a77212 */ /* 0x000fe400078e3cff */
[----:B------:R-:W-:Y:S02]  /*a030*/  LOP3.LUT R168, R168, R3, RZ, 0x3c, !PT ;  /* 0x00000003a8a87212 */ /* 0x000fe400078e3cff */
[----:B------:R-:W-:Y:S02]  /*a040*/  SEL R162, R162, RZ, P0 ;  /* 0x000000ffa2a27207 */ /* 0x000fe40000000000 */
[----:B------:R-:W-:Y:S01]  /*a050*/  SEL R68, R68, RZ, P1 ;  /* 0x000000ff44447207 */ /* 0x000fe20000800000 */
[----:B------:R-:W-:Y:S01]  /*a060*/  UMOV UR36, UR58 ;  /* 0x0000003a00247c82 */ /* 0x000fe20008000000 */
[----:B------:R-:W-:Y:S05]  /*a070*/  BRA.U UP0, `(.L_x_152) ;  /* 0xffffffc500647547 */ /* 0x000fea000b83ffff */
[----:B------:R-:W-:Y:S05]  /*a080*/  EXIT ;  /* 0x000000000000794d */ /* 0x000fea0003800000 */
.L_x_25:
[----:B-1----:R1:W2:Y:S02]  /*a090*/  SYNCS.PHASECHK.TRANS64.TRYWAIT P0, [R0+URZ+0x2a0], R3 ;  /* 0x0002a003000075a7 */ /* 0x0022a400080011ff */
[----:B--2---:R-:W-:Y:S05]  /*a0a0*/  @!P0 NANOSLEEP.SYNCS 0x989680 ;  /* 0x009896800000895d */ /* 0x004fea0003900000 */
[----:B------:R-:W2:Y:S02]  /*a0b0*/  @!P0 SYNCS.PHASECHK.TRANS64 P0, [R0+URZ+0x2a0], R3 ;  /* 0x0002a003000085a7 */ /* 0x000ea400080010ff */
[----:B--2---:R-:W-:Y:S05]  /*a0c0*/  @!P0 BRA `(.L_x_25) ;  /* 0xfffffffc00f08947 */ /* 0x004fea000383ffff */
[----:B------:R-:W-:Y:S05]  /*a0d0*/  BRA `(.L_x_153) ;  /* 0xffffff7c00287947 */ /* 0x000fea000383ffff */
.L_x_28:
[----:B-1----:R-:W-:-:S07]  /*a0e0*/  MOV R0, UR33 ;  /* 0x0000002100007c02 */ /* 0x002fce0008000f00 */
.L_x_154:
[----:B-1----:R1:W2:Y:S02]  /*a0f0*/  SYNCS.PHASECHK.TRANS64.TRYWAIT P0, [R0+URZ+0x100], R3 ;  /* 0x00010003000075a7 */ /* 0x0022a400080011ff */
[----:B--2---:R-:W-:Y:S05]  /*a100*/  @!P0 NANOSLEEP.SYNCS 0x989680 ;  /* 0x009896800000895d */ /* 0x004fea0003900000 */
[----:B------:R-:W2:Y:S02]  /*a110*/  @!P0 SYNCS.PHASECHK.TRANS64 P0, [R0+URZ+0x100], R3 ;  /* 0x00010003000085a7 */ /* 0x000ea400080010ff */
[----:B--2---:R-:W-:Y:S05]  /*a120*/  @!P0 BRA `(.L_x_154) ;  /* 0xfffffffc00f08947 */ /* 0x004fea000383ffff */
[----:B------:R-:W-:Y:S05]  /*a130*/  BRA `(.L_x_27) ;  /* 0xffffff7c00787947 */ /* 0x000fea000383ffff */
.L_x_35:
[----:B-1----:R-:W-:-:S07]  /*a140*/  MOV R0, UR17 ;  /* 0x0000001100007c02 */ /* 0x002fce0008000f00 */
.L_x_155:
[----:B-1----:R1:W2:Y:S02]  /*a150*/  SYNCS.PHASECHK.TRANS64.TRYWAIT P0, [R0+URZ+0x100], R3 ;  /* 0x00010003000075a7 */ /* 0x0022a400080011ff */
[----:B--2---:R-:W-:Y:S05]  /*a160*/  @!P0 NANOSLEEP.SYNCS 0x989680 ;  /* 0x009896800000895d */ /* 0x004fea0003900000 */
[----:B------:R-:W2:Y:S02]  /*a170*/  @!P0 SYNCS.PHASECHK.TRANS64 P0, [R0+URZ+0x100], R3 ;  /* 0x00010003000085a7 */ /* 0x000ea400080010ff */
[----:B--2---:R-:W-:Y:S05]  /*a180*/  @!P0 BRA `(.L_x_155) ;  /* 0xfffffffc00f08947 */ /* 0x004fea000383ffff */
[----:B------:R-:W-:Y:S05]  /*a190*/  BRA `(.L_x_34) ;  /* 0xffffff8000387947 */ /* 0x000fea000383ffff */
.L_x_40:
[----:B-1----:R1:W2:Y:S02]  /*a1a0*/  SYNCS.PHASECHK.TRANS64.TRYWAIT P0, [R3+URZ+0x230], R0 ;  /* 0x00023000030075a7 */ /* 0x0022a400080011ff */
[----:B--2---:R-:W-:Y:S05]  /*a1b0*/  @!P0 NANOSLEEP.SYNCS 0x989680 ;  /* 0x009896800000895d */ /* 0x004fea0003900000 */
[----:B------:R-:W2:Y:S02]  /*a1c0*/  @!P0 SYNCS.PHASECHK.TRANS64 P0, [R3+URZ+0x230], R0 ;  /* 0x00023000030085a7 */ /* 0x000ea400080010ff */
[----:B--2---:R-:W-:Y:S05]  /*a1d0*/  @!P0 BRA `(.L_x_40) ;  /* 0xfffffffc00f08947 */ /* 0x004fea000383ffff */
[----:B------:R-:W-:Y:S05]  /*a1e0*/  BRA `(.L_x_156) ;  /* 0xffffff8000dc7947 */ /* 0x000fea000383ffff */
.L_x_44:
[----:B-1----:R-:W-:-:S07]  /*a1f0*/  MOV R0, UR4 ;  /* 0x0000000400007c02 */ /* 0x002fce0008000f00 */
.L_x_157:
[----:B-1----:R1:W2:Y:S02]  /*a200*/  SYNCS.PHASECHK.TRANS64.TRYWAIT P0, [R0+URZ], R3 ;  /* 0x00000003000075a7 */ /* 0x0022a400080011ff */
[----:B--2---:R-:W-:Y:S05]  /*a210*/  @!P0 NANOSLEEP.SYNCS 0x989680 ;  /* 0x009896800000895d */ /* 0x004fea0003900000 */
[----:B------:R-:W2:Y:S02]  /*a220*/  @!P0 SYNCS.PHASECHK.TRANS64 P0, [R0+URZ], R3 ;  /* 0x00000003000085a7 */ /* 0x000ea400080010ff */
[----:B--2---:R-:W-:Y:S05]  /*a230*/  @!P0 BRA `(.L_x_157) ;  /* 0xfffffffc00f08947 */ /* 0x004fea000383ffff */
[----:B------:R-:W-:Y:S05]  /*a240*/  BRA `(.L_x_158) ;  /* 0xffffff8800807947 */ /* 0x000fea000383ffff */
.L_x_45:
[----:B------:R-:W-:-:S07]  /*a250*/  MOV R0, UR5 ;  /* 0x0000000500007c02 */ /* 0x000fce0008000f00 */
.L_x_159:
[----:B-1----:R1:W2:Y:S02]  /*a260*/  SYNCS.PHASECHK.TRANS64.TRYWAIT P0, [R0+URZ], R3 ;  /* 0x00000003000075a7 */ /* 0x0022a400080011ff */
[----:B--2---:R-:W-:Y:S05]  /*a270*/  @!P0 NANOSLEEP.SYNCS 0x989680 ;  /* 0x009896800000895d */ /* 0x004fea0003900000 */
[----:B------:R-:W2:Y:S02]  /*a280*/  @!P0 SYNCS.PHASECHK.TRANS64 P0, [R0+URZ], R3 ;  /* 0x00000003000085a7 */ /* 0x000ea400080010ff */
[----:B--2---:R-:W-:Y:S05]  /*a290*/  @!P0 BRA `(.L_x_159) ;  /* 0xfffffffc00f08947 */ /* 0x004fea000383ffff */
[----:B------:R-:W-:Y:S05]  /*a2a0*/  BRA `(.L_x_160) ;  /* 0xffffff88008c7947 */ /* 0x000fea000383ffff */
.L_x_46:
[----:B------:R-:W-:-:S07]  /*a2b0*/  MOV R0, UR5 ;  /* 0x0000000500007c02 */ /* 0x000fce0008000f00 */
.L_x_161:
[----:B-1----:R1:W2:Y:S02]  /*a2c0*/  SYNCS.PHASECHK.TRANS64.TRYWAIT P0, [R0+URZ], R3 ;  /* 0x00000003000075a7 */ /* 0x0022a400080011ff */
[----:B--2---:R-:W-:Y:S05]  /*a2d0*/  @!P0 NANOSLEEP.SYNCS 0x989680 ;  /* 0x009896800000895d */ /* 0x004fea0003900000 */
[----:B------:R-:W2:Y:S02]  /*a2e0*/  @!P0 SYNCS.PHASECHK.TRANS64 P0, [R0+URZ], R3 ;  /* 0x00000003000085a7 */ /* 0x000ea400080010ff */
[----:B--2---:R-:W-:Y:S05]  /*a2f0*/  @!P0 BRA `(.L_x_161) ;  /* 0xfffffffc00f08947 */ /* 0x004fea000383ffff */
[----:B------:R-:W-:Y:S05]  /*a300*/  BRA `(.L_x_162) ;  /* 0xffffff8800987947 */ /* 0x000fea000383ffff */
.L_x_47:
[----:B------:R-:W-:-:S07]  /*a310*/  MOV R0, UR5 ;  /* 0x0000000500007c02 */ /* 0x000fce0008000f00 */
.L_x_163:
[----:B-1----:R1:W2:Y:S02]  /*a320*/  SYNCS.PHASECHK.TRANS64.TRYWAIT P0, [R0+URZ], R3 ;  /* 0x00000003000075a7 */ /* 0x0022a400080011ff */
[----:B--2---:R-:W-:Y:S05]  /*a330*/  @!P0 NANOSLEEP.SYNCS 0x989680 ;  /* 0x009896800000895d */ /* 0x004fea0003900000 */
[----:B------:R-:W2:Y:S02]  /*a340*/  @!P0 SYNCS.PHASECHK.TRANS64 P0, [R0+URZ], R3 ;  /* 0x00000003000085a7 */ /* 0x000ea400080010ff */
[----:B--2---:R-:W-:Y:S05]  /*a350*/  @!P0 BRA `(.L_x_163) ;  /* 0xfffffffc00f08947 */ /* 0x004fea000383ffff */
[----:B------:R-:W-:Y:S05]  /*a360*/  BRA `(.L_x_164) ;  /* 0xffffff8800a47947 */ /* 0x000fea000383ffff */
.L_x_48:
[----:B------:R-:W-:-:S07]  /*a370*/  MOV R0, UR5 ;  /* 0x0000000500007c02 */ /* 0x000fce0008000f00 */
.L_x_165:
[----:B-1----:R1:W2:Y:S02]  /*a380*/  SYNCS.PHASECHK.TRANS64.TRYWAIT P0, [R0+URZ], R3 ;  /* 0x00000003000075a7 */ /* 0x0022a400080011ff */
[----:B--2---:R-:W-:Y:S05]  /*a390*/  @!P0 NANOSLEEP.SYNCS 0x989680 ;  /* 0x009896800000895d */ /* 0x004fea0003900000 */
[----:B------:R-:W2:Y:S02]  /*a3a0*/  @!P0 SYNCS.PHASECHK.TRANS64 P0, [R0+URZ], R3 ;  /* 0x00000003000085a7 */ /* 0x000ea400080010ff */
[----:B--2---:R-:W-:Y:S05]  /*a3b0*/  @!P0 BRA `(.L_x_165) ;  /* 0xfffffffc00f08947 */ /* 0x004fea000383ffff */
[----:B------:R-:W-:Y:S05]  /*a3c0*/  BRA `(.L_x_166) ;  /* 0xffffff8800b07947 */ /* 0x000fea000383ffff */
.L_x_49:
[----:B------:R-:W-:-:S07]  /*a3d0*/  MOV R0, UR5 ;  /* 0x0000000500007c02 */ /* 0x000fce0008000f00 */
.L_x_167:
[----:B-1----:R1:W2:Y:S02]  /*a3e0*/  SYNCS.PHASECHK.TRANS64.TRYWAIT P0, [R0+URZ], R3 ;  /* 0x00000003000075a7 */ /* 0x0022a400080011ff */
[----:B--2---:R-:W-:Y:S05]  /*a3f0*/  @!P0 NANOSLEEP.SYNCS 0x989680 ;  /* 0x009896800000895d */ /* 0x004fea0003900000 */
[----:B------:R-:W2:Y:S02]  /*a400*/  @!P0 SYNCS.PHASECHK.TRANS64 P0, [R0+URZ], R3 ;  /* 0x00000003000085a7 */ /* 0x000ea400080010ff */
[----:B--2---:R-:W-:Y:S05]  /*a410*/  @!P0 BRA `(.L_x_167) ;  /* 0xfffffffc00f08947 */ /* 0x004fea000383ffff */
[----:B------:R-:W-:Y:S05]  /*a420*/  BRA `(.L_x_168) ;  /* 0xffffff8800bc7947 */ /* 0x000fea000383ffff */
.L_x_50:
[----:B------:R-:W-:-:S07]  /*a430*/  MOV R0, UR5 ;  /* 0x0000000500007c02 */ /* 0x000fce0008000f00 */
.L_x_169:
[----:B-1----:R1:W2:Y:S02]  /*a440*/  SYNCS.PHASECHK.TRANS64.TRYWAIT P0, [R0+URZ], R3 ;  /* 0x00000003000075a7 */ /* 0x0022a400080011ff */
[----:B--2---:R-:W-:Y:S05]  /*a450*/  @!P0 NANOSLEEP.SYNCS 0x989680 ;  /* 0x009896800000895d */ /* 0x004fea0003900000 */
[----:B------:R-:W2:Y:S02]  /*a460*/  @!P0 SYNCS.PHASECHK.TRANS64 P0, [R0+URZ], R3 ;  /* 0x00000003000085a7 */ /* 0x000ea400080010ff */
[----:B--2---:R-:W-:Y:S05]  /*a470*/  @!P0 BRA `(.L_x_169) ;  /* 0xfffffffc00f08947 */ /* 0x004fea000383ffff */
[----:B------:R-:W-:Y:S05]  /*a480*/  BRA `(.L_x_170) ;  /* 0xffffff8800c87947 */ /* 0x000fea000383ffff */
.L_x_51:
[----:B------:R-:W-:-:S07]  /*a490*/  MOV R0, UR5 ;  /* 0x0000000500007c02 */ /* 0x000fce0008000f00 */
.L_x_171:
[----:B-1----:R1:W2:Y:S02]  /*a4a0*/  SYNCS.PHASECHK.TRANS64.TRYWAIT P0, [R0+URZ], R3 ;  /* 0x00000003000075a7 */ /* 0x0022a400080011ff */
[----:B--2---:R-:W-:Y:S05]  /*a4b0*/  @!P0 NANOSLEEP.SYNCS 0x989680 ;  /* 0x009896800000895d */ /* 0x004fea0003900000 */
[----:B------:R-:W2:Y:S02]  /*a4c0*/  @!P0 SYNCS.PHASECHK.TRANS64 P0, [R0+URZ], R3 ;  /* 0x00000003000085a7 */ /* 0x000ea400080010ff */
[----:B--2---:R-:W-:Y:S05]  /*a4d0*/  @!P0 BRA `(.L_x_171) ;  /* 0xfffffffc00f08947 */ /* 0x004fea000383ffff */
[----:B------:R-:W-:Y:S05]  /*a4e0*/  BRA `(.L_x_172) ;  /* 0xffffff8800d47947 */ /* 0x000fea000383ffff */
.L_x_52:
[----:B------:R-:W-:-:S07]  /*a4f0*/  MOV R0, UR5 ;  /* 0x0000000500007c02 */ /* 0x000fce0008000f00 */
.L_x_173:
[----:B-1----:R1:W2:Y:S02]  /*a500*/  SYNCS.PHASECHK.TRANS64.TRYWAIT P0, [R0+URZ], R3 ;  /* 0x00000003000075a7 */ /* 0x0022a400080011ff */
[----:B--2---:R-:W-:Y:S05]  /*a510*/  @!P0 NANOSLEEP.SYNCS 0x989680 ;  /* 0x009896800000895d */ /* 0x004fea0003900000 */
[----:B------:R-:W2:Y:S02]  /*a520*/  @!P0 SYNCS.PHASECHK.TRANS64 P0, [R0+URZ], R3 ;  /* 0x00000003000085a7 */ /* 0x000ea400080010ff */
[----:B--2---:R-:W-:Y:S05]  /*a530*/  @!P0 BRA `(.L_x_173) ;  /* 0xfffffffc00f08947 */ /* 0x004fea000383ffff */
[----:B------:R-:W-:Y:S05]  /*a540*/  BRA `(.L_x_174) ;  /* 0xffffff8800e07947 */ /* 0x000fea000383ffff */
.L_x_53:
[----:B------:R-:W-:-:S07]  /*a550*/  MOV R0, UR5 ;  /* 0x0000000500007c02 */ /* 0x000fce0008000f00 */
.L_x_175:
[----:B-1----:R1:W2:Y:S02]  /*a560*/  SYNCS.PHASECHK.TRANS64.TRYWAIT P0, [R0+URZ], R3 ;  /* 0x00000003000075a7 */ /* 0x0022a400080011ff */
[----:B--2---:R-:W-:Y:S05]  /*a570*/  @!P0 NANOSLEEP.SYNCS 0x989680 ;  /* 0x009896800000895d */ /* 0x004fea0003900000 */
[----:B------:R-:W2:Y:S02]  /*a580*/  @!P0 SYNCS.PHASECHK.TRANS64 P0, [R0+URZ], R3 ;  /* 0x00000003000085a7 */ /* 0x000ea400080010ff */
[----:B--2---:R-:W-:Y:S05]  /*a590*/  @!P0 BRA `(.L_x_175) ;  /* 0xfffffffc00f08947 */ /* 0x004fea000383ffff */
[----:B------:R-:W-:Y:S05]  /*a5a0*/  BRA `(.L_x_176) ;  /* 0xffffff8800ec7947 */ /* 0x000fea000383ffff */
.L_x_54:
[----:B------:R-:W-:-:S07]  /*a5b0*/  MOV R0, UR5 ;  /* 0x0000000500007c02 */ /* 0x000fce0008000f00 */
.L_x_177:
[----:B-1----:R1:W2:Y:S02]  /*a5c0*/  SYNCS.PHASECHK.TRANS64.TRYWAIT P0, [R0+URZ], R3 ;  /* 0x00000003000075a7 */ /* 0x0022a400080011ff */
[----:B--2---:R-:W-:Y:S05]  /*a5d0*/  @!P0 NANOSLEEP.SYNCS 0x989680 ;  /* 0x009896800000895d */ /* 0x004fea0003900000 */
[----:B------:R-:W2:Y:S02]  /*a5e0*/  @!P0 SYNCS.PHASECHK.TRANS64 P0, [R0+URZ], R3 ;  /* 0x00000003000085a7 */ /* 0x000ea400080010ff */
[----:B--2---:R-:W-:Y:S05]  /*a5f0*/  @!P0 BRA `(.L_x_177) ;  /* 0xfffffffc00f08947 */ /* 0x004fea000383ffff */
[----:B------:R-:W-:Y:S05]  /*a600*/  BRA `(.L_x_178) ;  /* 0xffffff8800f87947 */ /* 0x000fea000383ffff */
.L_x_55:
[----:B------:R-:W-:-:S07]  /*a610*/  MOV R0, UR5 ;  /* 0x0000000500007c02 */ /* 0x000fce0008000f00 */
.L_x_179:
[----:B-1----:R1:W2:Y:S02]  /*a620*/  SYNCS.PHASECHK.TRANS64.TRYWAIT P0, [R0+URZ], R3 ;  /* 0x00000003000075a7 */ /* 0x0022a400080011ff */
[----:B--2---:R-:W-:Y:S05]  /*a630*/  @!P0 NANOSLEEP.SYNCS 0x989680 ;  /* 0x009896800000895d */ /* 0x004fea0003900000 */
[----:B------:R-:W2:Y:S02]  /*a640*/  @!P0 SYNCS.PHASECHK.TRANS64 P0, [R0+URZ], R3 ;  /* 0x00000003000085a7 */ /* 0x000ea400080010ff */
[----:B--2---:R-:W-:Y:S05]  /*a650*/  @!P0 BRA `(.L_x_179) ;  /* 0xfffffffc00f08947 */ /* 0x004fea000383ffff */
[----:B------:R-:W-:Y:S05]  /*a660*/  BRA `(.L_x_180) ;  /* 0xffffff8c00047947 */ /* 0x000fea000383ffff */
.L_x_56:
[----:B------:R-:W-:-:S07]  /*a670*/  MOV R0, UR5 ;  /* 0x0000000500007c02 */ /* 0x000fce0008000f00 */
.L_x_181:
[----:B-1----:R1:W2:Y:S02]  /*a680*/  SYNCS.PHASECHK.TRANS64.TRYWAIT P0, [R0+URZ], R3 ;  /* 0x00000003000075a7 */ /* 0x0022a400080011ff */
[----:B--2---:R-:W-:Y:S05]  /*a690*/  @!P0 NANOSLEEP.SYNCS 0x989680 ;  /* 0x009896800000895d */ /* 0x004fea0003900000 */
[----:B------:R-:W2:Y:S02]  /*a6a0*/  @!P0 SYNCS.PHASECHK.TRANS64 P0, [R0+URZ], R3 ;  /* 0x00000003000085a7 */ /* 0x000ea400080010ff */
[----:B--2---:R-:W-:Y:S05]  /*a6b0*/  @!P0 BRA `(.L_x_181) ;  /* 0xfffffffc00f08947 */ /* 0x004fea000383ffff */
[----:B------:R-:W-:Y:S05]  /*a6c0*/  BRA `(.L_x_182) ;  /* 0xffffff8c00107947 */ /* 0x000fea000383ffff */
.L_x_57:
[----:B------:R-:W-:-:S07]  /*a6d0*/  MOV R0, UR5 ;  /* 0x0000000500007c02 */ /* 0x000fce0008000f00 */
.L_x_183:
[----:B-1----:R1:W2:Y:S02]  /*a6e0*/  SYNCS.PHASECHK.TRANS64.TRYWAIT P0, [R0+URZ], R3 ;  /* 0x00000003000075a7 */ /* 0x0022a400080011ff */
[----:B--2---:R-:W-:Y:S05]  /*a6f0*/  @!P0 NANOSLEEP.SYNCS 0x989680 ;  /* 0x009896800000895d */ /* 0x004fea0003900000 */
[----:B------:R-:W2:Y:S02]  /*a700*/  @!P0 SYNCS.PHASECHK.TRANS64 P0, [R0+URZ], R3 ;  /* 0x00000003000085a7 */ /* 0x000ea400080010ff */
[----:B--2---:R-:W-:Y:S05]  /*a710*/  @!P0 BRA `(.L_x_183) ;  /* 0xfffffffc00f08947 */ /* 0x004fea000383ffff */
[----:B------:R-:W-:Y:S05]  /*a720*/  BRA `(.L_x_184) ;  /* 0xffffff8c001c7947 */ /* 0x000fea000383ffff */
.L_x_58:
[----:B------:R-:W-:-:S07]  /*a730*/  MOV R0, UR5 ;  /* 0x0000000500007c02 */ /* 0x000fce0008000f00 */
.L_x_185:
[----:B-1----:R1:W2:Y:S02]  /*a740*/  SYNCS.PHASECHK.TRANS64.TRYWAIT P0, [R0+URZ], R3 ;  /* 0x00000003000075a7 */ /* 0x0022a400080011ff */
[----:B--2---:R-:W-:Y:S05]  /*a750*/  @!P0 NANOSLEEP.SYNCS 0x989680 ;  /* 0x009896800000895d */ /* 0x004fea0003900000 */
[----:B------:R-:W2:Y:S02]  /*a760*/  @!P0 SYNCS.PHASECHK.TRANS64 P0, [R0+URZ], R3 ;  /* 0x00000003000085a7 */ /* 0x000ea400080010ff */
[----:B--2---:R-:W-:Y:S05]  /*a770*/  @!P0 BRA `(.L_x_185) ;  /* 0xfffffffc00f08947 */ /* 0x004fea000383ffff */
[----:B------:R-:W-:Y:S05]  /*a780*/  BRA `(.L_x_186) ;  /* 0xffffff8c00287947 */ /* 0x000fea000383ffff */
.L_x_59:
[----:B------:R-:W-:-:S07]  /*a790*/  MOV R0, UR5 ;  /* 0x0000000500007c02 */ /* 0x000fce0008000f00 */
.L_x_187:
[----:B-1----:R1:W2:Y:S02]  /*a7a0*/  SYNCS.PHASECHK.TRANS64.TRYWAIT P0, [R0+URZ], R3 ;  /* 0x00000003000075a7 */ /* 0x0022a400080011ff */
[----:B--2---:R-:W-:Y:S05]  /*a7b0*/  @!P0 NANOSLEEP.SYNCS 0x989680 ;  /* 0x009896800000895d */ /* 0x004fea0003900000 */
[----:B------:R-:W2:Y:S02]  /*a7c0*/  @!P0 SYNCS.PHASECHK.TRANS64 P0, [R0+URZ], R3 ;  /* 0x00000003000085a7 */ /* 0x000ea400080010ff */
[----:B--2---:R-:W-:Y:S05]  /*a7d0*/  @!P0 BRA `(.L_x_187) ;  /* 0xfffffffc00f08947 */ /* 0x004fea000383ffff */
[----:B------:R-:W-:Y:S05]  /*a7e0*/  BRA `(.L_x_188) ;  /* 0xffffff8c00347947 */ /* 0x000fea000383ffff */
.L_x_60:
[----:B------:R-:W-:-:S07]  /*a7f0*/  MOV R0, UR5 ;  /* 0x0000000500007c02 */ /* 0x000fce0008000f00 */
.L_x_189:
[----:B-1----:R1:W2:Y:S02]  /*a800*/  SYNCS.PHASECHK.TRANS64.TRYWAIT P0, [R0+URZ], R3 ;  /* 0x00000003000075a7 */ /* 0x0022a400080011ff */
[----:B--2---:R-:W-:Y:S05]  /*a810*/  @!P0 NANOSLEEP.SYNCS 0x989680 ;  /* 0x009896800000895d */ /* 0x004fea0003900000 */
[----:B------:R-:W2:Y:S02]  /*a820*/  @!P0 SYNCS.PHASECHK.TRANS64 P0, [R0+URZ], R3 ;  /* 0x00000003000085a7 */ /* 0x000ea400080010ff */
[----:B--2---:R-:W-:Y:S05]  /*a830*/  @!P0 BRA `(.L_x_189) ;  /* 0xfffffffc00f08947 */ /* 0x004fea000383ffff */
[----:B------:R-:W-:Y:S05]  /*a840*/  BRA `(.L_x_190) ;  /* 0xffffff8c00407947 */ /* 0x000fea000383ffff */
.L_x_61:
[----:B------:R-:W-:-:S07]  /*a850*/  MOV R0, UR5 ;  /* 0x0000000500007c02 */ /* 0x000fce0008000f00 */
.L_x_191:
[----:B-1----:R1:W2:Y:S02]  /*a860*/  SYNCS.PHASECHK.TRANS64.TRYWAIT P0, [R0+URZ], R3 ;  /* 0x00000003000075a7 */ /* 0x0022a400080011ff */
[----:B--2---:R-:W-:Y:S05]  /*a870*/  @!P0 NANOSLEEP.SYNCS 0x989680 ;  /* 0x009896800000895d */ /* 0x004fea0003900000 */
[----:B------:R-:W2:Y:S02]  /*a880*/  @!P0 SYNCS.PHASECHK.TRANS64 P0, [R0+URZ], R3 ;  /* 0x00000003000085a7 */ /* 0x000ea400080010ff */
[----:B--2---:R-:W-:Y:S05]  /*a890*/  @!P0 BRA `(.L_x_191) ;  /* 0xfffffffc00f08947 */ /* 0x004fea000383ffff */
[----:B------:R-:W-:Y:S05]  /*a8a0*/  BRA `(.L_x_192) ;  /* 0xffffff8c004c7947 */ /* 0x000fea000383ffff */
.L_x_62:
[----:B------:R-:W-:-:S07]  /*a8b0*/  MOV R0, UR5 ;  /* 0x0000000500007c02 */ /* 0x000fce0008000f00 */
.L_x_193:
[----:B-1----:R1:W2:Y:S02]  /*a8c0*/  SYNCS.PHASECHK.TRANS64.TRYWAIT P0, [R0+URZ], R3 ;  /* 0x00000003000075a7 */ /* 0x0022a400080011ff */
[----:B--2---:R-:W-:Y:S05]  /*a8d0*/  @!P0 NANOSLEEP.SYNCS 0x989680 ;  /* 0x009896800000895d */ /* 0x004fea0003900000 */
[----:B------:R-:W2:Y:S02]  /*a8e0*/  @!P0 SYNCS.PHASECHK.TRANS64 P0, [R0+URZ], R3 ;  /* 0x00000003000085a7 */ /* 0x000ea400080010ff */
[----:B--2---:R-:W-:Y:S05]  /*a8f0*/  @!P0 BRA `(.L_x_193) ;  /* 0xfffffffc00f08947 */ /* 0x004fea000383ffff */
[----:B------:R-:W-:Y:S05]  /*a900*/  BRA `(.L_x_194) ;  /* 0xffffff8c00587947 */ /* 0x000fea000383ffff */
.L_x_63:
[----:B------:R-:W-:-:S07]  /*a910*/  MOV R0, UR5 ;  /* 0x0000000500007c02 */ /* 0x000fce0008000f00 */
.L_x_195:
[----:B-1----:R1:W2:Y:S02]  /*a920*/  SYNCS.PHASECHK.TRANS64.TRYWAIT P0, [R0+URZ], R3 ;  /* 0x00000003000075a7 */ /* 0x0022a400080011ff */
[----:B--2---:R-:W-:Y:S05]  /*a930*/  @!P0 NANOSLEEP.SYNCS 0x989680 ;  /* 0x009896800000895d */ /* 0x004fea0003900000 */
[----:B------:R-:W2:Y:S02]  /*a940*/  @!P0 SYNCS.PHASECHK.TRANS64 P0, [R0+URZ], R3 ;  /* 0x00000003000085a7 */ /* 0x000ea400080010ff */
[----:B--2---:R-:W-:Y:S05]  /*a950*/  @!P0 BRA `(.L_x_195) ;  /* 0xfffffffc00f08947 */ /* 0x004fea000383ffff */
[----:B------:R-:W-:Y:S05]  /*a960*/  BRA `(.L_x_196) ;  /* 0xffffff8c00647947 */ /* 0x000fea000383ffff */
.L_x_64:
[----:B------:R-:W-:-:S07]  /*a970*/  MOV R0, UR5 ;  /* 0x0000000500007c02 */ /* 0x000fce0008000f00 */
.L_x_197:
[----:B-1----:R1:W2:Y:S02]  /*a980*/  SYNCS.PHASECHK.TRANS64.TRYWAIT P0, [R0+URZ], R3 ;  /* 0x00000003000075a7 */ /* 0x0022a400080011ff */
[----:B--2---:R-:W-:Y:S05]  /*a990*/  @!P0 NANOSLEEP.SYNCS 0x989680 ;  /* 0x009896800000895d */ /* 0x004fea0003900000 */
[----:B------:R-:W2:Y:S02]  /*a9a0*/  @!P0 SYNCS.PHASECHK.TRANS64 P0, [R0+URZ], R3 ;  /* 0x00000003000085a7 */ /* 0x000ea400080010ff */
[----:B--2---:R-:W-:Y:S05]  /*a9b0*/  @!P0 BRA `(.L_x_197) ;  /* 0xfffffffc00f08947 */ /* 0x004fea000383ffff */
[----:B------:R-:W-:Y:S05]  /*a9c0*/  BRA `(.L_x_198) ;  /* 0xffffff8c00707947 */ /* 0x000fea000383ffff */
.L_x_65:
[----:B------:R-:W-:-:S07]  /*a9d0*/  MOV R0, UR5 ;  /* 0x0000000500007c02 */ /* 0x000fce0008000f00 */
.L_x_199:
[----:B-1----:R1:W2:Y:S02]  /*a9e0*/  SYNCS.PHASECHK.TRANS64.TRYWAIT P0, [R0+URZ], R3 ;  /* 0x00000003000075a7 */ /* 0x0022a400080011ff */
[----:B--2---:R-:W-:Y:S05]  /*a9f0*/  @!P0 NANOSLEEP.SYNCS 0x989680 ;  /* 0x009896800000895d */ /* 0x004fea0003900000 */
[----:B------:R-:W2:Y:S02]  /*aa00*/  @!P0 SYNCS.PHASECHK.TRANS64 P0, [R0+URZ], R3 ;  /* 0x00000003000085a7 */ /* 0x000ea400080010ff */
[----:B--2---:R-:W-:Y:S05]  /*aa10*/  @!P0 BRA `(.L_x_199) ;  /* 0xfffffffc00f08947 */ /* 0x004fea000383ffff */
[----:B------:R-:W-:Y:S05]  /*aa20*/  BRA `(.L_x_200) ;  /* 0xffffff8c007c7947 */ /* 0x000fea000383ffff */
.L_x_66:
[----:B------:R-:W-:-:S07]  /*aa30*/  MOV R0, UR5 ;  /* 0x0000000500007c02 */ /* 0x000fce0008000f00 */
.L_x_201:
[----:B-1----:R1:W2:Y:S02]  /*aa40*/  SYNCS.PHASECHK.TRANS64.TRYWAIT P0, [R0+URZ], R3 ;  /* 0x00000003000075a7 */ /* 0x0022a400080011ff */
[----:B--2---:R-:W-:Y:S05]  /*aa50*/  @!P0 NANOSLEEP.SYNCS 0x989680 ;  /* 0x009896800000895d */ /* 0x004fea0003900000 */
[----:B------:R-:W2:Y:S02]  /*aa60*/  @!P0 SYNCS.PHASECHK.TRANS64 P0, [R0+URZ], R3 ;  /* 0x00000003000085a7 */ /* 0x000ea400080010ff */
[----:B--2---:R-:W-:Y:S05]  /*aa70*/  @!P0 BRA `(.L_x_201) ;  /* 0xfffffffc00f08947 */ /* 0x004fea000383ffff */
[----:B------:R-:W-:Y:S05]  /*aa80*/  BRA `(.L_x_202) ;  /* 0xffffff8c00887947 */ /* 0x000fea000383ffff */
.L_x_67:
[----:B------:R-:W-:-:S07]  /*aa90*/  MOV R0, UR5 ;  /* 0x0000000500007c02 */ /* 0x000fce0008000f00 */
.L_x_203:
[----:B-1----:R1:W2:Y:S02]  /*aaa0*/  SYNCS.PHASECHK.TRANS64.TRYWAIT P0, [R0+URZ], R3 ;  /* 0x00000003000075a7 */ /* 0x0022a400080011ff */
[----:B--2---:R-:W-:Y:S05]  /*aab0*/  @!P0 NANOSLEEP.SYNCS 0x989680 ;  /* 0x009896800000895d */ /* 0x004fea0003900000 */
[----:B------:R-:W2:Y:S02]  /*aac0*/  @!P0 SYNCS.PHASECHK.TRANS64 P0, [R0+URZ], R3 ;  /* 0x00000003000085a7 */ /* 0x000ea400080010ff */
[----:B--2---:R-:W-:Y:S05]  /*aad0*/  @!P0 BRA `(.L_x_203) ;  /* 0xfffffffc00f08947 */ /* 0x004fea000383ffff */
[----:B------:R-:W-:Y:S05]  /*aae0*/  BRA `(.L_x_204) ;  /* 0xffffff8c00947947 */ /* 0x000fea000383ffff */
.L_x_68:
[----:B------:R-:W-:-:S07]  /*aaf0*/  MOV R0, UR5 ;  /* 0x0000000500007c02 */ /* 0x000fce0008000f00 */
.L_x_205:
[----:B-1----:R1:W2:Y:S02]  /*ab00*/  SYNCS.PHASECHK.TRANS64.TRYWAIT P0, [R0+URZ], R3 ;  /* 0x00000003000075a7 */ /* 0x0022a400080011ff */
[----:B--2---:R-:W-:Y:S05]  /*ab10*/  @!P0 NANOSLEEP.SYNCS 0x989680 ;  /* 0x009896800000895d */ /* 0x004fea0003900000 */
[----:B------:R-:W2:Y:S02]  /*ab20*/  @!P0 SYNCS.PHASECHK.TRANS64 P0, [R0+URZ], R3 ;  /* 0x00000003000085a7 */ /* 0x000ea400080010ff */
[----:B--2---:R-:W-:Y:S05]  /*ab30*/  @!P0 BRA `(.L_x_205) ;  /* 0xfffffffc00f08947 */ /* 0x004fea000383ffff */
[----:B------:R-:W-:Y:S05]  /*ab40*/  BRA `(.L_x_206) ;  /* 0xffffff8c00a07947 */ /* 0x000fea000383ffff */
.L_x_69:
[----:B------:R-:W-:-:S07]  /*ab50*/  MOV R0, UR5 ;  /* 0x0000000500007c02 */ /* 0x000fce0008000f00 */
.L_x_207:
[----:B-1----:R1:W2:Y:S02]  /*ab60*/  SYNCS.PHASECHK.TRANS64.TRYWAIT P0, [R0+URZ], R3 ;  /* 0x00000003000075a7 */ /* 0x0022a400080011ff */
[----:B--2---:R-:W-:Y:S05]  /*ab70*/  @!P0 NANOSLEEP.SYNCS 0x989680 ;  /* 0x009896800000895d */ /* 0x004fea0003900000 */
[----:B------:R-:W2:Y:S02]  /*ab80*/  @!P0 SYNCS.PHASECHK.TRANS64 P0, [R0+URZ], R3 ;  /* 0x00000003000085a7 */ /* 0x000ea400080010ff */
[----:B--2---:R-:W-:Y:S05]  /*ab90*/  @!P0 BRA `(.L_x_207) ;  /* 0xfffffffc00f08947 */ /* 0x004fea000383ffff */
[----:B------:R-:W-:Y:S05]  /*aba0*/  BRA `(.L_x_208) ;  /* 0xffffff8c00ac7947 */ /* 0x000fea000383ffff */
.L_x_70:
[----:B------:R-:W-:-:S07]  /*abb0*/  MOV R0, UR5 ;  /* 0x0000000500007c02 */ /* 0x000fce0008000f00 */
.L_x_209:
[----:B-1----:R1:W2:Y:S02]  /*abc0*/  SYNCS.PHASECHK.TRANS64.TRYWAIT P0, [R0+URZ], R3 ;  /* 0x00000003000075a7 */ /* 0x0022a400080011ff */
[----:B--2---:R-:W-:Y:S05]  /*abd0*/  @!P0 NANOSLEEP.SYNCS 0x989680 ;  /* 0x009896800000895d */ /* 0x004fea0003900000 */
[----:B------:R-:W2:Y:S02]  /*abe0*/  @!P0 SYNCS.PHASECHK.TRANS64 P0, [R0+URZ], R3 ;  /* 0x00000003000085a7 */ /* 0x000ea400080010ff */
[----:B--2---:R-:W-:Y:S05]  /*abf0*/  @!P0 BRA `(.L_x_209) ;  /* 0xfffffffc00f08947 */ /* 0x004fea000383ffff */
[----:B------:R-:W-:Y:S05]  /*ac00*/  BRA `(.L_x_210) ;  /* 0xffffff8c00b87947 */ /* 0x000fea000383ffff */
.L_x_71:
[----:B------:R-:W-:-:S07]  /*ac10*/  MOV R0, UR5 ;  /* 0x0000000500007c02 */ /* 0x000fce0008000f00 */
.L_x_211:
[----:B-1----:R1:W2:Y:S02]  /*ac20*/  SYNCS.PHASECHK.TRANS64.TRYWAIT P0, [R0+URZ], R3 ;  /* 0x00000003000075a7 */ /* 0x0022a400080011ff */
[----:B--2---:R-:W-:Y:S05]  /*ac30*/  @!P0 NANOSLEEP.SYNCS 0x989680 ;  /* 0x009896800000895d */ /* 0x004fea0003900000 */
[----:B------:R-:W2:Y:S02]  /*ac40*/  @!P0 SYNCS.PHASECHK.TRANS64 P0, [R0+URZ], R3 ;  /* 0x00000003000085a7 */ /* 0x000ea400080010ff */
[----:B--2---:R-:W-:Y:S05]  /*ac50*/  @!P0 BRA `(.L_x_211) ;  /* 0xfffffffc00f08947 */ /* 0x004fea000383ffff */
[----:B------:R-:W-:Y:S05]  /*ac60*/  BRA `(.L_x_212) ;  /* 0xffffff8c00c47947 */ /* 0x000fea000383ffff */
.L_x_72:
[----:B------:R-:W-:-:S07]  /*ac70*/  MOV R0, UR5 ;  /* 0x0000000500007c02 */ /* 0x000fce0008000f00 */
.L_x_213:
[----:B-1----:R1:W2:Y:S02]  /*ac80*/  SYNCS.PHASECHK.TRANS64.TRYWAIT P0, [R0+URZ], R3 ;  /* 0x00000003000075a7 */ /* 0x0022a400080011ff */
[----:B--2---:R-:W-:Y:S05]  /*ac90*/  @!P0 NANOSLEEP.SYNCS 0x989680 ;  /* 0x009896800000895d */ /* 0x004fea0003900000 */
[----:B------:R-:W2:Y:S02]  /*aca0*/  @!P0 SYNCS.PHASECHK.TRANS64 P0, [R0+URZ], R3 ;  /* 0x00000003000085a7 */ /* 0x000ea400080010ff */
[----:B--2---:R-:W-:Y:S05]  /*acb0*/  @!P0 BRA `(.L_x_213) ;  /* 0xfffffffc00f08947 */ /* 0x004fea000383ffff */
[----:B------:R-:W-:Y:S05]  /*acc0*/  BRA `(.L_x_214) ;  /* 0xffffff8c00d07947 */ /* 0x000fea000383ffff */
.L_x_73:
[----:B------:R-:W-:-:S07]  /*acd0*/  MOV R0, UR5 ;  /* 0x0000000500007c02 */ /* 0x000fce0008000f00 */
.L_x_215:
[----:B-1----:R1:W2:Y:S02]  /*ace0*/  SYNCS.PHASECHK.TRANS64.TRYWAIT P0, [R0+URZ], R3 ;  /* 0x00000003000075a7 */ /* 0x0022a400080011ff */
[----:B--2---:R-:W-:Y:S05]  /*acf0*/  @!P0 NANOSLEEP.SYNCS 0x989680 ;  /* 0x009896800000895d */ /* 0x004fea0003900000 */
[----:B------:R-:W2:Y:S02]  /*ad00*/  @!P0 SYNCS.PHASECHK.TRANS64 P0, [R0+URZ], R3 ;  /* 0x00000003000085a7 */ /* 0x000ea400080010ff */
[----:B--2---:R-:W-:Y:S05]  /*ad10*/  @!P0 BRA `(.L_x_215) ;  /* 0xfffffffc00f08947 */ /* 0x004fea000383ffff */
[----:B------:R-:W-:Y:S05]  /*ad20*/  BRA `(.L_x_216) ;  /* 0xffffff8c00dc7947 */ /* 0x000fea000383ffff */
.L_x_74:
[----:B------:R-:W-:-:S07]  /*ad30*/  MOV R0, UR5 ;  /* 0x0000000500007c02 */ /* 0x000fce0008000f00 */
.L_x_217:
[----:B-1----:R1:W2:Y:S02]  /*ad40*/  SYNCS.PHASECHK.TRANS64.TRYWAIT P0, [R0+URZ], R3 ;  /* 0x00000003000075a7 */ /* 0x0022a400080011ff */
[----:B--2---:R-:W-:Y:S05]  /*ad50*/  @!P0 NANOSLEEP.SYNCS 0x989680 ;  /* 0x009896800000895d */ /* 0x004fea0003900000 */
[----:B------:R-:W2:Y:S02]  /*ad60*/  @!P0 SYNCS.PHASECHK.TRANS64 P0, [R0+URZ], R3 ;  /* 0x00000003000085a7 */ /* 0x000ea400080010ff */
[----:B--2---:R-:W-:Y:S05]  /*ad70*/  @!P0 BRA `(.L_x_217) ;  /* 0xfffffffc00f08947 */ /* 0x004fea000383ffff */
[----:B------:R-:W-:Y:S05]  /*ad80*/  BRA `(.L_x_218) ;  /* 0xffffff8c00e87947 */ /* 0x000fea000383ffff */
.L_x_77:
[----:B-1----:R1:W2:Y:S02]  /*ad90*/  SYNCS.PHASECHK.TRANS64.TRYWAIT P0, [R2+URZ+0x290], R5 ;  /* 0x00029005020075a7 */ /* 0x0022a400080011ff */
[----:B--2---:R-:W-:Y:S05]  /*ada0*/  @!P0 NANOSLEEP.SYNCS 0x989680 ;  /* 0x009896800000895d */ /* 0x004fea0003900000 */
[----:B------:R-:W2:Y:S02]  /*adb0*/  @!P0 SYNCS.PHASECHK.TRANS64 P0, [R2+URZ+0x290], R5 ;  /* 0x00029005020085a7 */ /* 0x000ea400080010ff */
[----:B--2---:R-:W-:Y:S05]  /*adc0*/  @!P0 BRA `(.L_x_77) ;  /* 0xfffffffc00f08947 */ /* 0x004fea000383ffff */
[----:B------:R-:W-:Y:S05]  /*add0*/  BRA `(.L_x_219) ;  /* 0xffffff9000447947 */ /* 0x000fea000383ffff */
.L_x_78:
[----:B------:R-:W-:-:S07]  /*ade0*/  MOV R2, UR4 ;  /* 0x0000000400027c02 */ /* 0x000fce0008000f00 */
.L_x_220:
[----:B-1----:R1:W2:Y:S02]  /*adf0*/  SYNCS.PHASECHK.TRANS64.TRYWAIT P0, [R2+URZ+0x240], R5 ;  /* 0x00024005020075a7 */ /* 0x0022a400080011ff */
[----:B--2---:R-:W-:Y:S05]  /*ae00*/  @!P0 NANOSLEEP.SYNCS 0x989680 ;  /* 0x009896800000895d */ /* 0x004fea0003900000 */
[----:B------:R-:W2:Y:S02]  /*ae10*/  @!P0 SYNCS.PHASECHK.TRANS64 P0, [R2+URZ+0x240], R5 ;  /* 0x00024005020085a7 */ /* 0x000ea400080010ff */
[----:B--2---:R-:W-:Y:S05]  /*ae20*/  @!P0 BRA `(.L_x_220) ;  /* 0xfffffffc00f08947 */ /* 0x004fea000383ffff */
[----:B------:R-:W-:Y:S05]  /*ae30*/  BRA `(.L_x_221) ;  /* 0xffffff9000547947 */ /* 0x000fea000383ffff */
.L_x_79:
[----:B-1----:R1:W2:Y:S02]  /*ae40*/  SYNCS.PHASECHK.TRANS64.TRYWAIT P1, [R2+URZ+0x230], R5 ;  /* 0x00023005020075a7 */ /* 0x0022a400080211ff */
[----:B--2---:R-:W-:Y:S05]  /*ae50*/  @!P1 NANOSLEEP.SYNCS 0x989680 ;  /* 0x009896800000995d */ /* 0x004fea0003900000 */
[----:B------:R-:W2:Y:S02]  /*ae60*/  @!P1 SYNCS.PHASECHK.TRANS64 P1, [R2+URZ+0x230], R5 ;  /* 0x00023005020095a7 */ /* 0x000ea400080210ff */
[----:B--2---:R-:W-:Y:S05]  /*ae70*/  @!P1 BRA `(.L_x_79) ;  /* 0xfffffffc00f09947 */ /* 0x004fea000383ffff */
[----:B------:R-:W-:Y:S05]  /*ae80*/  BRA `(.L_x_222) ;  /* 0xffffff9000847947 */ /* 0x000fea000383ffff */
.L_x_82:
[----:B------:R-:W-:-:S07]  /*ae90*/  MOV R0, UR4 ;  /* 0x0000000400007c02 */ /* 0x000fce0008000f00 */
.L_x_223:
[----:B-1----:R1:W2:Y:S02]  /*aea0*/  SYNCS.PHASECHK.TRANS64.TRYWAIT P0, [R0+URZ+0x240], R3 ;  /* 0x00024003000075a7 */ /* 0x0022a400080011ff */
[----:B--2---:R-:W-:Y:S05]  /*aeb0*/  @!P0 NANOSLEEP.SYNCS 0x989680 ;  /* 0x009896800000895d */ /* 0x004fea0003900000 */
[----:B------:R-:W2:Y:S02]  /*aec0*/  @!P0 SYNCS.PHASECHK.TRANS64 P0, [R0+URZ+0x240], R3 ;  /* 0x00024003000085a7 */ /* 0x000ea400080010ff */
[----:B--2---:R-:W-:Y:S05]  /*aed0*/  @!P0 BRA `(.L_x_223) ;  /* 0xfffffffc00f08947 */ /* 0x004fea000383ffff */
[----:B------:R-:W-:Y:S05]  /*aee0*/  BRA `(.L_x_81) ;  /* 0xffffff9000d87947 */ /* 0x000fea000383ffff */
.L_x_91:
[----:B-1----:R-:W-:-:S04]  /*aef0*/  MOV R0, UR5 ;  /* 0x0000000500007c02 */ /* 0x002fc80008000f00 */
[----:B------:R1:W2:Y:S03]  /*af00*/  SYNCS.PHASECHK.TRANS64.TRYWAIT P0, [R0+URZ+0x8], R7 ;  /* 0x00000807000075a7 */ /* 0x0002a600080011ff */
[----:B--2---:R-:W-:Y:S05]  /*af10*/  @!P0 NANOSLEEP.SYNCS 0x989680 ;  /* 0x009896800000895d */ /* 0x004fea0003900000 */
[----:B------:R-:W2:Y:S02]  /*af20*/  @!P0 SYNCS.PHASECHK.TRANS64 P0, [R0+URZ+0x8], R7 ;  /* 0x00000807000085a7 */ /* 0x000ea400080010ff */
[----:B--2---:R-:W-:Y:S05]  /*af30*/  @!P0 BRA `(.L_x_91) ;  /* 0xfffffffc00ec8947 */ /* 0x004fea000383ffff */
[----:B------:R-:W-:Y:S05]  /*af40*/  BRA `(.L_x_90) ;  /* 0xffffff94008c7947 */ /* 0x000fea000383ffff */
.L_x_93:
[----:B------:R-:W-:Y:S01]  /*af50*/  BSSY B0, `(.L_x_224) ;  /* 0x0000006000007945 */ /* 0x000fe20003800000 */
[----:B------:R-:W-:-:S07]  /*af60*/  MOV R15, 0xffffffff ;  /* 0xffffffff000f7802 */ /* 0x000fce0000000f00 */
[----:B-1---5:R-:W-:Y:S05]  /*af70*/  WARPSYNC.COLLECTIVE R15, `(.L_x_225) ;  /* 0x000000000f0c7348 */ /* 0x022fea0003c00000 */
[----:B------:R-:W-:Y:S02]  /*af80*/  ELECT P6, UR79, PT ;  /* 0x00000000004f782f */ /* 0x000fe400038c0000 */
[----:B------:R-:W-:Y:S01]  /*af90*/  MOV R14, UR79 ;  /* 0x0000004f000e7c02 */ /* 0x000fe20008000f00 */
[----:B-1---5:R-:W-:Y:S10]  /*afa0*/  ENDCOLLECTIVE ;  /* 0x000000000000791b */ /* 0x022ff40003800000 */
.L_x_225:
[----:B------:R-:W-:Y:S05]  /*afb0*/  BSYNC B0 ;  /* 0x0000000000007941 */ /* 0x000fea0003800000 */
.L_x_224:
[----:B------:R-:W-:Y:S01]  /*afc0*/  PLOP3.LUT P0, PT, P6, PT, PT, 0x80, 0x8 ;  /* 0x000000000008781c */ /* 0x000fe2000370f070 */
[----:B------:R-:W-:-:S12]  /*afd0*/  BRA `(.L_x_226) ;  /* 0xffffff9400b87947 */ /* 0x000fd8000383ffff */
.L_x_95:
[----:B-1----:R-:W-:-:S04]  /*afe0*/  MOV R0, UR5 ;  /* 0x0000000500007c02 */ /* 0x002fc80008000f00 */
[----:B------:R1:W2:Y:S03]  /*aff0*/  SYNCS.PHASECHK.TRANS64.TRYWAIT P0, [R0+URZ+0x8], R5 ;  /* 0x00000805000075a7 */ /* 0x0002a600080011ff */
[----:B--2---:R-:W-:Y:S05]  /*b000*/  @!P0 NANOSLEEP.SYNCS 0x989680 ;  /* 0x009896800000895d */ /* 0x004fea0003900000 */
[----:B------:R-:W2:Y:S02]  /*b010*/  @!P0 SYNCS.PHASECHK.TRANS64 P0, [R0+URZ+0x8], R5 ;  /* 0x00000805000085a7 */ /* 0x000ea400080010ff */
[----:B--2---:R-:W-:Y:S05]  /*b020*/  @!P0 BRA `(.L_x_95) ;  /* 0xfffffffc00ec8947 */ /* 0x004fea000383ffff */
[----:B------:R-:W-:Y:S05]  /*b030*/  BRA `(.L_x_94) ;  /* 0xffffff9400bc7947 */ /* 0x000fea000383ffff */
.L_x_96:
[----:B-1----:R1:W2:Y:S02]  /*b040*/  SYNCS.PHASECHK.TRANS64.TRYWAIT P0, [R0+URZ+0x230], R5 ;  /* 0x00023005000075a7 */ /* 0x0022a400080011ff */
[----:B--2---:R-:W-:Y:S05]  /*b050*/  @!P0 NANOSLEEP.SYNCS 0x989680 ;  /* 0x009896800000895d */ /* 0x004fea0003900000 */
[----:B------:R-:W2:Y:S02]  /*b060*/  @!P0 SYNCS.PHASECHK.TRANS64 P0, [R0+URZ+0x230], R5 ;  /* 0x00023005000085a7 */ /* 0x000ea400080010ff */
[----:B--2---:R-:W-:Y:S05]  /*b070*/  @!P0 BRA `(.L_x_96) ;  /* 0xfffffffc00f08947 */ /* 0x004fea000383ffff */
[----:B------:R-:W-:Y:S05]  /*b080*/  BRA `(.L_x_227) ;  /* 0xffffff9800907947 */ /* 0x000fea000383ffff */
.L_x_98:
[----:B------:R-:W-:-:S07]  /*b090*/  MOV R0, UR19 ;  /* 0x0000001300007c02 */ /* 0x000fce0008000f00 */
.L_x_228:
[----:B-1----:R1:W2:Y:S02]  /*b0a0*/  SYNCS.PHASECHK.TRANS64.TRYWAIT P0, [R0+URZ+0x270], R5 ;  /* 0x00027005000075a7 */ /* 0x0022a400080011ff */
[----:B--2---:R-:W-:Y:S05]  /*b0b0*/  @!P0 NANOSLEEP.SYNCS 0x989680 ;  /* 0x009896800000895d */ /* 0x004fea0003900000 */
[----:B------:R-:W2:Y:S02]  /*b0c0*/  @!P0 SYNCS.PHASECHK.TRANS64 P0, [R0+URZ+0x270], R5 ;  /* 0x00027005000085a7 */ /* 0x000ea400080010ff */
[----:B--2---:R-:W-:Y:S05]  /*b0d0*/  @!P0 BRA `(.L_x_228) ;  /* 0xfffffffc00f08947 */ /* 0x004fea000383ffff */
[----:B------:R-:W-:Y:S05]  /*b0e0*/  BRA `(.L_x_229) ;  /* 0xffffff9800d87947 */ /* 0x000fea000383ffff */
.L_x_101:
[----:B------:R-:W-:Y:S07]  /*b0f0*/  MOV R0, UR6 ;  /* 0x0000000600007c02 */ /* 0x000fee0008000f00 */
.L_x_230:
[----:B-1----:R1:W2:Y:S02]  /*b100*/  SYNCS.PHASECHK.TRANS64.TRYWAIT P0, [R0+URZ], R5 ;  /* 0x00000005000075a7 */ /* 0x0022a400080011ff */
[----:B--2---:R-:W-:Y:S05]  /*b110*/  @!P0 NANOSLEEP.SYNCS 0x989680 ;  /* 0x009896800000895d */ /* 0x004fea0003900000 */
[----:B------:R-:W2:Y:S02]  /*b120*/  @!P0 SYNCS.PHASECHK.TRANS64 P0, [R0+URZ], R5 ;  /* 0x00000005000085a7 */ /* 0x000ea400080010ff */
[----:B--2---:R-:W-:Y:S05]  /*b130*/  @!P0 BRA `(.L_x_230) ;  /* 0xfffffffc00f08947 */ /* 0x004fea000383ffff */
[----:B------:R-:W-:Y:S05]  /*b140*/  BRA `(.L_x_100) ;  /* 0xffffff9800f07947 */ /* 0x000fea000383ffff */
.L_x_105:
[----:B-1----:R-:W-:-:S07]  /*b150*/  MOV R0, UR4 ;  /* 0x0000000400007c02 */ /* 0x002fce0008000f00 */
.L_x_231:
[----:B-1----:R1:W2:Y:S02]  /*b160*/  SYNCS.PHASECHK.TRANS64.TRYWAIT P0, [R0+URZ], R3 ;  /* 0x00000003000075a7 */ /* 0x0022a400080011ff */
[----:B--2---:R-:W-:Y:S05]  /*b170*/  @!P0 NANOSLEEP.SYNCS 0x989680 ;  /* 0x009896800000895d */ /* 0x004fea0003900000 */
[----:B------:R-:W2:Y:S02]  /*b180*/  @!P0 SYNCS.PHASECHK.TRANS64 P0, [R0+URZ], R3 ;  /* 0x00000003000085a7 */ /* 0x000ea400080010ff */
[----:B--2---:R-:W-:Y:S05]  /*b190*/  @!P0 BRA `(.L_x_231) ;  /* 0xfffffffc00f08947 */ /* 0x004fea000383ffff */
[----:B------:R-:W-:Y:S05]  /*b1a0*/  BRA `(.L_x_232) ;  /* 0xffffff9c00a87947 */ /* 0x000fea000383ffff */
.L_x_106:
[----:B------:R-:W-:-:S07]  /*b1b0*/  MOV R0, UR5 ;  /* 0x0000000500007c02 */ /* 0x000fce0008000f00 */
.L_x_233:
[----:B-1----:R1:W2:Y:S02]  /*b1c0*/  SYNCS.PHASECHK.TRANS64.TRYWAIT P0, [R0+URZ], R3 ;  /* 0x00000003000075a7 */ /* 0x0022a400080011ff */
[----:B--2---:R-:W-:Y:S05]  /*b1d0*/  @!P0 NANOSLEEP.SYNCS 0x989680 ;  /* 0x009896800000895d */ /* 0x004fea0003900000 */
[----:B------:R-:W2:Y:S02]  /*b1e0*/  @!P0 SYNCS.PHASECHK.TRANS64 P0, [R0+URZ], R3 ;  /* 0x00000003000085a7 */ /* 0x000ea400080010ff */
[----:B--2---:R-:W-:Y:S05]  /*b1f0*/  @!P0 BRA `(.L_x_233) ;  /* 0xfffffffc00f08947 */ /* 0x004fea000383ffff */
[----:B------:R-:W-:Y:S05]  /*b200*/  BRA `(.L_x_234) ;  /* 0xffffff9c00b47947 */ /* 0x000fea000383ffff */
.L_x_107:
[----:B------:R-:W-:-:S07]  /*b210*/  MOV R0, UR5 ;  /* 0x0000000500007c02 */ /* 0x000fce0008000f00 */
.L_x_235:
[----:B-1----:R1:W2:Y:S02]  /*b220*/  SYNCS.PHASECHK.TRANS64.TRYWAIT P0, [R0+URZ], R3 ;  /* 0x00000003000075a7 */ /* 0x0022a400080011ff */
[----:B--2---:R-:W-:Y:S05]  /*b230*/  @!P0 NANOSLEEP.SYNCS 0x989680 ;  /* 0x009896800000895d */ /* 0x004fea0003900000 */
[----:B------:R-:W2:Y:S02]  /*b240*/  @!P0 SYNCS.PHASECHK.TRANS64 P0, [R0+URZ], R3 ;  /* 0x00000003000085a7 */ /* 0x000ea400080010ff */
[----:B--2---:R-:W-:Y:S05]  /*b250*/  @!P0 BRA `(.L_x_235) ;  /* 0xfffffffc00f08947 */ /* 0x004fea000383ffff */
[----:B------:R-:W-:Y:S05]  /*b260*/  BRA `(.L_x_236) ;  /* 0xffffff9c00c07947 */ /* 0x000fea000383ffff */
.L_x_110:
[----:B------:R-:W-:-:S07]  /*b270*/  MOV R0, UR13 ;  /* 0x0000000d00007c02 */ /* 0x000fce0008000f00 */
.L_x_237:
[----:B-1----:R1:W2:Y:S02]  /*b280*/  SYNCS.PHASECHK.TRANS64.TRYWAIT P1, [R0+URZ+0x2b0], R3 ;  /* 0x0002b003000075a7 */ /* 0x0022a400080211ff */
[----:B--2---:R-:W-:Y:S05]  /*b290*/  @!P1 NANOSLEEP.SYNCS 0x989680 ;  /* 0x009896800000995d */ /* 0x004fea0003900000 */
[----:B------:R-:W2:Y:S02]  /*b2a0*/  @!P1 SYNCS.PHASECHK.TRANS64 P1, [R0+URZ+0x2b0], R3 ;  /* 0x0002b003000095a7 */ /* 0x000ea400080210ff */
[----:B--2---:R-:W-:Y:S05]  /*b2b0*/  @!P1 BRA `(.L_x_237) ;  /* 0xfffffffc00f09947 */ /* 0x004fea000383ffff */
[----:B------:R-:W-:Y:S05]  /*b2c0*/  BRA `(.L_x_238) ;  /* 0xffffffa0000c7947 */ /* 0x000fea000383ffff */
.L_x_115:
[----:B--2---:R2:W3:Y:S02]  /*b2d0*/  SYNCS.PHASECHK.TRANS64.TRYWAIT P0, [R12+URZ+0x230], R9 ;  /* 0x000230090c0075a7 */ /* 0x0044e400080011ff */
[----:B---3--:R-:W-:Y:S05]  /*b2e0*/  @!P0 NANOSLEEP.SYNCS 0x989680 ;  /* 0x009896800000895d */ /* 0x008fea0003900000 */
[----:B------:R-:W3:Y:S02]  /*b2f0*/  @!P0 SYNCS.PHASECHK.TRANS64 P0, [R12+URZ+0x230], R9 ;  /* 0x000230090c0085a7 */ /* 0x000ee400080010ff */
[----:B---3--:R-:W-:Y:S05]  /*b300*/  @!P0 BRA `(.L_x_115) ;  /* 0xfffffffc00f08947 */ /* 0x008fea000383ffff */
[----:B------:R-:W-:Y:S05]  /*b310*/  BRA `(.L_x_239) ;  /* 0xffffffa400307947 */ /* 0x000fea000383ffff */
.L_x_118:
[----:B------:R-:W-:Y:S07]  /*b320*/  MOV R0, UR21 ;  /* 0x0000001500007c02 */ /* 0x000fee0008000f00 */
.L_x_240:
[----:B--2---:R2:W3:Y:S02]  /*b330*/  SYNCS.PHASECHK.TRANS64.TRYWAIT P2, [R0+URZ+0x228], R11 ;  /* 0x0002280b000075a7 */ /* 0x0044e400080411ff */
[----:B---3--:R-:W-:Y:S05]  /*b340*/  @!P2 NANOSLEEP.SYNCS 0x989680 ;  /* 0x009896800000a95d */ /* 0x008fea0003900000 */
[----:B------:R-:W3:Y:S02]  /*b350*/  @!P2 SYNCS.PHASECHK.TRANS64 P2, [R0+URZ+0x228], R11 ;  /* 0x0002280b0000a5a7 */ /* 0x000ee400080410ff */
[----:B---3--:R-:W-:Y:S05]  /*b360*/  @!P2 BRA `(.L_x_240) ;  /* 0xfffffffc00f0a947 */ /* 0x008fea000383ffff */
[----:B------:R-:W-:Y:S05]  /*b370*/  BRA `(.L_x_117) ;  /* 0xffffffa800987947 */ /* 0x000fea000383ffff */
.L_x_121:
[----:B--2---:R-:W-:Y:S07]  /*b380*/  MOV R0, UR21 ;  /* 0x0000001500007c02 */ /* 0x004fee0008000f00 */
.L_x_241:
[----:B--2---:R2:W3:Y:S02]  /*b390*/  SYNCS.PHASECHK.TRANS64.TRYWAIT P0, [R0+URZ+0x210], R9 ;  /* 0x00021009000075a7 */ /* 0x0044e400080011ff */
[----:B---3--:R-:W-:Y:S05]  /*b3a0*/  @!P0 NANOSLEEP.SYNCS 0x989680 ;  /* 0x009896800000895d */ /* 0x008fea0003900000 */
[----:B------:R-:W3:Y:S02]  /*b3b0*/  @!P0 SYNCS.PHASECHK.TRANS64 P0, [R0+URZ+0x210], R9 ;  /* 0x00021009000085a7 */ /* 0x000ee400080010ff */
[----:B---3--:R-:W-:Y:S05]  /*b3c0*/  @!P0 BRA `(.L_x_241) ;  /* 0xfffffffc00f08947 */ /* 0x008fea000383ffff */
[----:B------:R-:W-:Y:S05]  /*b3d0*/  BRA `(.L_x_242) ;  /* 0xffffffa800f47947 */ /* 0x000fea000383ffff */
.L_x_122:
[----:B------:R-:W-:Y:S07]  /*b3e0*/  MOV R0, UR21 ;  /* 0x0000001500007c02 */ /* 0x000fee0008000f00 */
.L_x_243:
[----:B--2---:R2:W3:Y:S02]  /*b3f0*/  SYNCS.PHASECHK.TRANS64.TRYWAIT P0, [R0+URZ+0x218], R9 ;  /* 0x00021809000075a7 */ /* 0x0044e400080011ff */
[----:B---3--:R-:W-:Y:S05]  /*b400*/  @!P0 NANOSLEEP.SYNCS 0x989680 ;  /* 0x009896800000895d */ /* 0x008fea0003900000 */
[----:B------:R-:W3:Y:S02]  /*b410*/  @!P0 SYNCS.PHASECHK.TRANS64 P0, [R0+URZ+0x218], R9 ;  /* 0x00021809000085a7 */ /* 0x000ee400080010ff */
[----:B---3--:R-:W-:Y:S05]  /*b420*/  @!P0 BRA `(.L_x_243) ;  /* 0xfffffffc00f08947 */ /* 0x008fea000383ffff */
[----:B------:R-:W-:Y:S05]  /*b430*/  BRA `(.L_x_244) ;  /* 0xffffffac002c7947 */ /* 0x000fea000383ffff */
.L_x_124:
[----:B------:R-:W-:-:S07]  /*b440*/  MOV R0, UR21 ;  /* 0x0000001500007c02 */ /* 0x000fce0008000f00 */
.L_x_245:
[----:B---3--:R3:W4:Y:S02]  /*b450*/  SYNCS.PHASECHK.TRANS64.TRYWAIT P0, [R0+URZ+0x210], R3 ;  /* 0x00021003000075a7 */ /* 0x00872400080011ff */
[----:B----4-:R-:W-:Y:S05]  /*b460*/  @!P0 NANOSLEEP.SYNCS 0x989680 ;  /* 0x009896800000895d */ /* 0x010fea0003900000 */
[----:B------:R-:W4:Y:S02]  /*b470*/  @!P0 SYNCS.PHASECHK.TRANS64 P0, [R0+URZ+0x210], R3 ;  /* 0x00021003000085a7 */ /* 0x000f2400080010ff */
[----:B----4-:R-:W-:Y:S05]  /*b480*/  @!P0 BRA `(.L_x_245) ;  /* 0xfffffffc00f08947 */ /* 0x010fea000383ffff */
[----:B------:R-:W-:Y:S05]  /*b490*/  BRA `(.L_x_246) ;  /* 0xffffffac009c7947 */ /* 0x000fea000383ffff */
.L_x_126:
[----:B-1----:R1:W2:Y:S02]  /*b4a0*/  SYNCS.PHASECHK.TRANS64.TRYWAIT P0, [R3+URZ+0x230], R0 ;  /* 0x00023000030075a7 */ /* 0x0022a400080011ff */
[----:B--2---:R-:W-:Y:S05]  /*b4b0*/  @!P0 NANOSLEEP.SYNCS 0x989680 ;  /* 0x009896800000895d */ /* 0x004fea0003900000 */
[----:B------:R-:W2:Y:S02]  /*b4c0*/  @!P0 SYNCS.PHASECHK.TRANS64 P0, [R3+URZ+0x230], R0 ;  /* 0x00023000030085a7 */ /* 0x000ea400080010ff */
[----:B--2---:R-:W-:Y:S05]  /*b4d0*/  @!P0 BRA `(.L_x_126) ;  /* 0xfffffffc00f08947 */ /* 0x004fea000383ffff */
[----:B------:R-:W-:Y:S05]  /*b4e0*/  BRA `(.L_x_247) ;  /* 0xffffffb0005c7947 */ /* 0x000fea000383ffff */
.L_x_137:
[----:B--2---:R2:W1:Y:S02]  /*b4f0*/  SYNCS.PHASECHK.TRANS64.TRYWAIT P1, [R3+URZ+0x200], R2 ;  /* 0x00020002030075a7 */ /* 0x00446400080211ff */
[----:B-1----:R-:W-:Y:S05]  /*b500*/  @!P1 NANOSLEEP.SYNCS 0x989680 ;  /* 0x009896800000995d */ /* 0x002fea0003900000 */
[----:B------:R-:W1:Y:S02]  /*b510*/  @!P1 SYNCS.PHASECHK.TRANS64 P1, [R3+URZ+0x200], R2 ;  /* 0x00020002030095a7 */ /* 0x000e6400080210ff */
[----:B-1----:R-:W-:Y:S05]  /*b520*/  @!P1 BRA `(.L_x_137) ;  /* 0xfffffffc00f09947 */ /* 0x002fea000383ffff */
[----:B------:R-:W-:Y:S05]  /*b530*/  BRA `(.L_x_136) ;  /* 0xffffffbc00dc7947 */ /* 0x000fea000383ffff */
.L_x_139:
[----:B--2---:R2:W4:Y:S02]  /*b540*/  SYNCS.PHASECHK.TRANS64.TRYWAIT P0, [R161+URZ+0x250], R4 ;  /* 0x00025004a10075a7 */ /* 0x00452400080011ff */
[----:B----4-:R-:W-:Y:S05]  /*b550*/  @!P0 NANOSLEEP.SYNCS 0x989680 ;  /* 0x009896800000895d */ /* 0x010fea0003900000 */
[----:B------:R-:W4:Y:S02]  /*b560*/  @!P0 SYNCS.PHASECHK.TRANS64 P0, [R161+URZ+0x250], R4 ;  /* 0x00025004a10085a7 */ /* 0x000f2400080010ff */
[----:B----4-:R-:W-:Y:S05]  /*b570*/  @!P0 BRA `(.L_x_139) ;  /* 0xfffffffc00f08947 */ /* 0x010fea000383ffff */
[----:B------:R-:W-:Y:S05]  /*b580*/  BRA `(.L_x_138) ;  /* 0xffffffc000347947 */ /* 0x000fea000383ffff */
.L_x_148:
[----:B---3--:R3:W4:Y:S02]  /*b590*/  SYNCS.PHASECHK.TRANS64.TRYWAIT P0, [R197+URZ+0x200], R2 ;  /* 0x00020002c50075a7 */ /* 0x00872400080011ff */
[----:B----4-:R-:W-:Y:S05]  /*b5a0*/  @!P0 NANOSLEEP.SYNCS 0x989680 ;  /* 0x009896800000895d */ /* 0x010fea0003900000 */
[----:B------:R-:W4:Y:S02]  /*b5b0*/  @!P0 SYNCS.PHASECHK.TRANS64 P0, [R197+URZ+0x200], R2 ;  /* 0x00020002c50085a7 */ /* 0x000f2400080010ff */
[----:B----4-:R-:W-:Y:S05]  /*b5c0*/  @!P0 BRA `(.L_x_148) ;  /* 0xfffffffc00f08947 */ /* 0x010fea000383ffff */
[----:B------:R-:W-:Y:S05]  /*b5d0*/  BRA `(.L_x_147) ;  /* 0xffffffd400447947 */ /* 0x000fea000383ffff */
        .weak           $__internal_0_$__cuda_sm10x_tcgen05_guardrail_trap_col_being_dealloced_not_returned_by_alloc
        .type           $__internal_0_$__cuda_sm10x_tcgen05_guardrail_trap_col_being_dealloced_not_returned_by_alloc,@function
        .size           $__internal_0_$__cuda_sm10x_tcgen05_guardrail_trap_col_being_dealloced_not_returned_by_alloc,($__internal_1_$__cuda_sm10x_tcgen05_guardrail_trap_phase_invalid_during_alloc - $__internal_0_$__cuda_sm10x_tcgen05_guardrail_trap_col_being_dealloced_not_returned_by_alloc)
$__internal_0_$__cuda_sm10x_tcgen05_guardrail_trap_col_being_dealloced_not_returned_by_alloc:
[----:B------:R-:W-:Y:S05]  /*b5e0*/  BPT.TRAP 0x1 ;  /* 0x000000040000795c */ /* 0x000fea0000300000 */
[----:B------:R-:W-:-:S04]  /*b5f0*/  HFMA2 R3, -RZ, RZ, 0, 0 ;  /* 0x00000000ff037431 */ /* 0x000fc800000001ff */
[----:B------:R-:W-:Y:S05]  /*b600*/  RET.REL.NODEC R2 `(_ZN7cutlass13device_kernelINS_4gemm6kernel13GemmUniversalIN4cute5tupleIJiiiiEEENS1_10collective13CollectiveMmaINS1_35MainloopSm100TmaUmmaWarpSpecializedILi32ELi2ELi4ENS5_IJNS4_1CILi2EEESB_NSA_ILi1EEEEEEEENS5_IJNSA_ILi256EEENSA_ILi128EEENSA_ILi32EEEEEENS_12float_e4m3_tENS5_IJlSC_lEEESJ_SK_NS4_8TiledMMAINS4_8MMA_AtomIJNS4_10MMA_TraitsINS4_25SM100_MMA_F8F6F4_2x1SM_SSEJSJ_SJ_fSF_SG_NS4_17integral_constantINS4_4UMMA5MajorELSR_0EEESS_NSP_INSQ_7ScaleInELST_0EEESU_EEEEEENS4_6LayoutINS5_IJSC_SC_SC_EEENS5_IJNSA_ILi0EEESZ_SZ_EEEEENS5_IJNS4_10UnderscoreES12_S12_EEEEENS4_28SM100_TMA_2SM_LOAD_MULTICASTENS4_14ComposedLayoutINS4_7SwizzleILi1ELi4ELi3EEENS4_18smem_ptr_flag_bitsILi8EEENSX_INS5_IJNSA_ILi8EEESH_EEENS5_IJSH_SC_EEEEEEEvNS4_8identityENS4_18SM100_TMA_2SM_LOADES1F_vS1G_EENS_8epilogue10collective18CollectiveEpilogueINS1J_23Sm100TmaWarpSpecializedILi2ELi2ELi64ELb0ELb0EEEJNS5_IJSG_SG_SH_EEENS5_IJNSX_ISG_SC_EENSX_INSA_ILi64EEESC_EEEEESJ_SK_SJ_SK_NS1J_6fusion15FusionCallbacksIS1N_NS1T_17LinearCombinationISJ_fSJ_fLNS_15FloatRoundStyleE2EEES1O_S1S_JEEENS4_5SM1004TMEM4LOAD26SM100_TMEM_LOAD_32dp32b64xENS4_13SM90_TMA_LOADENS16_INS17_ILi2ELi4ELi3EEES1A_NSX_INS5_IJS1B_S1Q_EEENS5_IJS1Q_SC_EEEEEEENS4_39AutoVectorizingCopyWithAssumedAlignmentILi128EEENS4_14SM90_TMA_STOREES28_S2A_S2A_EEEvvEEEEvNT_6ParamsE) ;  /* 0xffffff48027c7950 */ /* 0x000fea0003c3ffff */
        .weak           $__internal_1_$__cuda_sm10x_tcgen05_guardrail_trap_phase_invalid_during_alloc
        .type           $__internal_1_$__cuda_sm10x_tcgen05_guardrail_trap_phase_invalid_during_alloc,@function
        .size           $__internal_1_$__cuda_sm10x_tcgen05_guardrail_trap_phase_invalid_during_alloc,($__internal_2_$__cuda_sm10x_tcgen05_guardrail_trap_unallocated_columns_being_dealloced - $__internal_1_$__cuda_sm10x_tcgen05_guardrail_trap_phase_invalid_during_alloc)
$__internal_1_$__cuda_sm10x_tcgen05_guardrail_trap_phase_invalid_during_alloc:
[----:B------:R-:W-:Y:S05]  /*b610*/  BPT.TRAP 0x1 ;  /* 0x000000040000795c */ /* 0x000fea0000300000 */
[----:B------:R-:W-:-:S04]  /*b620*/  MOV R5, 0x0 ;  /* 0x0000000000057802 */ /* 0x000fc80000000f00 */
[----:B------:R-:W-:Y:S05]  /*b630*/  RET.REL.NODEC R4 `(_ZN7cutlass13device_kernelINS_4gemm6kernel13GemmUniversalIN4cute5tupleIJiiiiEEENS1_10collective13CollectiveMmaINS1_35MainloopSm100TmaUmmaWarpSpecializedILi32ELi2ELi4ENS5_IJNS4_1CILi2EEESB_NSA_ILi1EEEEEEEENS5_IJNSA_ILi256EEENSA_ILi128EEENSA_ILi32EEEEEENS_12float_e4m3_tENS5_IJlSC_lEEESJ_SK_NS4_8TiledMMAINS4_8MMA_AtomIJNS4_10MMA_TraitsINS4_25SM100_MMA_F8F6F4_2x1SM_SSEJSJ_SJ_fSF_SG_NS4_17integral_constantINS4_4UMMA5MajorELSR_0EEESS_NSP_INSQ_7ScaleInELST_0EEESU_EEEEEENS4_6LayoutINS5_IJSC_SC_SC_EEENS5_IJNSA_ILi0EEESZ_SZ_EEEEENS5_IJNS4_10UnderscoreES12_S12_EEEEENS4_28SM100_TMA_2SM_LOAD_MULTICASTENS4_14ComposedLayoutINS4_7SwizzleILi1ELi4ELi3EEENS4_18smem_ptr_flag_bitsILi8EEENSX_INS5_IJNSA_ILi8EEESH_EEENS5_IJSH_SC_EEEEEEEvNS4_8identityENS4_18SM100_TMA_2SM_LOADES1F_vS1G_EENS_8epilogue10collective18CollectiveEpilogueINS1J_23Sm100TmaWarpSpecializedILi2ELi2ELi64ELb0ELb0EEEJNS5_IJSG_SG_SH_EEENS5_IJNSX_ISG_SC_EENSX_INSA_ILi64EEESC_EEEEESJ_SK_SJ_SK_NS1J_6fusion15FusionCallbacksIS1N_NS1T_17LinearCombinationISJ_fSJ_fLNS_15FloatRoundStyleE2EEES1O_S1S_JEEENS4_5SM1004TMEM4LOAD26SM100_TMEM_LOAD_32dp32b64xENS4_13SM90_TMA_LOADENS16_INS17_ILi2ELi4ELi3EEES1A_NSX_INS5_IJS1B_S1Q_EEENS5_IJS1Q_SC_EEEEEEENS4_39AutoVectorizingCopyWithAssumedAlignmentILi128EEENS4_14SM90_TMA_STOREES28_S2A_S2A_EEEvvEEEEvNT_6ParamsE) ;  /* 0xffffff4804707950 */ /* 0x000fea0003c3ffff */
        .weak           $__internal_2_$__cuda_sm10x_tcgen05_guardrail_trap_unallocated_columns_being_dealloced
        .type           $__internal_2_$__cuda_sm10x_tcgen05_guardrail_trap_unallocated_columns_being_dealloced,@function
        .size           $__internal_2_$__cuda_sm10x_tcgen05_guardrail_trap_unallocated_columns_being_dealloced,(.L_x_249 - $__internal_2_$__cuda_sm10x_tcgen05_guardrail_trap_unallocated_columns_being_dealloced)
$__internal_2_$__cuda_sm10x_tcgen05_guardrail_trap_unallocated_columns_being_dealloced:
[----:B------:R-:W-:Y:S05]  /*b640*/  BPT.TRAP 0x1 ;  /* 0x000000040000795c */ /* 0x000fea0000300000 */
[----:B------:R-:W-:-:S04]  /*b650*/  HFMA2 R3, -RZ, RZ, 0, 0 ;  /* 0x00000000ff037431 */ /* 0x000fc800000001ff */
[----:B------:R-:W-:Y:S05]  /*b660*/  RET.REL.NODEC R2 `(_ZN7cutlass13device_kernelINS_4gemm6kernel13GemmUniversalIN4cute5tupleIJiiiiEEENS1_10collective13CollectiveMmaINS1_35MainloopSm100TmaUmmaWarpSpecializedILi32ELi2ELi4ENS5_IJNS4_1CILi2EEESB_NSA_ILi1EEEEEEEENS5_IJNSA_ILi256EEENSA_ILi128EEENSA_ILi32EEEEEENS_12float_e4m3_tENS5_IJlSC_lEEESJ_SK_NS4_8TiledMMAINS4_8MMA_AtomIJNS4_10MMA_TraitsINS4_25SM100_MMA_F8F6F4_2x1SM_SSEJSJ_SJ_fSF_SG_NS4_17integral_constantINS4_4UMMA5MajorELSR_0EEESS_NSP_INSQ_7ScaleInELST_0EEESU_EEEEEENS4_6LayoutINS5_IJSC_SC_SC_EEENS5_IJNSA_ILi0EEESZ_SZ_EEEEENS5_IJNS4_10UnderscoreES12_S12_EEEEENS4_28SM100_TMA_2SM_LOAD_MULTICASTENS4_14ComposedLayoutINS4_7SwizzleILi1ELi4ELi3EEENS4_18smem_ptr_flag_bitsILi8EEENSX_INS5_IJNSA_ILi8EEESH_EEENS5_IJSH_SC_EEEEEEEvNS4_8identityENS4_18SM100_TMA_2SM_LOADES1F_vS1G_EENS_8epilogue10collective18CollectiveEpilogueINS1J_23Sm100TmaWarpSpecializedILi2ELi2ELi64ELb0ELb0EEEJNS5_IJSG_SG_SH_EEENS5_IJNSX_ISG_SC_EENSX_INSA_ILi64EEESC_EEEEESJ_SK_SJ_SK_NS1J_6fusion15FusionCallbacksIS1N_NS1T_17LinearCombinationISJ_fSJ_fLNS_15FloatRoundStyleE2EEES1O_S1S_JEEENS4_5SM1004TMEM4LOAD26SM100_TMEM_LOAD_32dp32b64xENS4_13SM90_TMA_LOADENS16_INS17_ILi2ELi4ELi3EEES1A_NSX_INS5_IJS1B_S1Q_EEENS5_IJS1Q_SC_EEEEEEENS4_39AutoVectorizingCopyWithAssumedAlignmentILi128EEENS4_14SM90_TMA_STOREES28_S2A_S2A_EEEvvEEEEvNT_6ParamsE) ;  /* 0xffffff4802647950 */ /* 0x000fea0003c3ffff */
.L_x_248:
[----:B------:R-:W-:-:S00]  /*b670*/  BRA `(.L_x_248) ;  /* 0xfffffffc00fc7947 */ /* 0x000fc0000383ffff */
[----:B------:R-:W-:-:S00]  /*b680*/  NOP ;  /* 0x0000000000007918 */ /* 0x000fc00000000000 */
[----:B------:R-:W-:-:S00]  /*b690*/  NOP ;  /* 0x0000000000007918 */ /* 0x000fc00000000000 */
[----:B------:R-:W-:-:S00]  /*b6a0*/  NOP ;  /* 0x0000000000007918 */ /* 0x000fc00000000000 */
[----:B------:R-:W-:-:S00]  /*b6b0*/  NOP ;  /* 0x0000000000007918 */ /* 0x000fc00000000000 */
[----:B------:R-:W-:-:S00]  /*b6c0*/  NOP ;  /* 0x0000000000007918 */ /* 0x000fc00000000000 */
[----:B------:R-:W-:-:S00]  /*b6d0*/  NOP ;  /* 0x0000000000007918 */ /* 0x000fc00000000000 */
[----:B------:R-:W-:-:S00]  /*b6e0*/  NOP ;  /* 0x0000000000007918 */ /* 0x000fc00000000000 */
[----:B------:R-:W-:-:S00]  /*b6f0*/  NOP ;  /* 0x0000000000007918 */ /* 0x000fc00000000000 */
.L_x_249:


//--------------------- .nv.global.init           --------------------------
	.section	.nv.global.init,"aw",@progbits
.nv.global.init:
	.type		$str$27,@object
	.size		$str$27,($str$28 - $str$27)
$str$27:
        /*0000*/ 	.byte	0x28, 0x61, 0x64, 0x64, 0x72, 0x65, 0x73, 0x73, 0x20, 0x26, 0x20, 0x6d, 0x61, 0x73, 0x6b, 0x29
        /*0010*/ 	.byte	0x20, 0x3d, 0x3d, 0x20, 0x30, 0x00
	.type		$str$28,@object
	.size		$str$28,($str$26 - $str$28)
$str$28:
        /*0016*/ 	.byte	0x2f, 0x74, 0x6d, 0x70, 0x2f, 0x63, 0x75, 0x74, 0x6c, 0x61, 0x73, 0x73, 0x5f, 0x73, 0x77, 0x65
        /*0026*/ 	.byte	0x65, 0x70, 0x5f, 0x73, 0x72, 0x63, 0x2f, 0x69, 0x6e, 0x63, 0x6c, 0x75, 0x64, 0x65, 0x2f, 0x63
        /*0036*/ 	.byte	0x75, 0x74, 0x65, 0x2f, 0x70, 0x6f, 0x69, 0x6e, 0x74, 0x65, 0x72, 0x5f, 0x66, 0x6c, 0x61, 0x67
        /*0046*/ 	.byte	0x67, 0x65, 0x64, 0x2e, 0x68, 0x70, 0x70, 0x00
	.type		$str$26,@object
	.size		$str$26,($str$25 - $str$26)
$str$26:
        /*004e*/ 	.byte	0x2f, 0x74, 0x6d, 0x70, 0x2f, 0x63, 0x75, 0x74, 0x6c, 0x61, 0x73, 0x73, 0x5f, 0x73, 0x77, 0x65
        /*005e*/ 	.byte	0x65, 0x70, 0x5f, 0x73, 0x72, 0x63, 0x2f, 0x69, 0x6e, 0x63, 0x6c, 0x75, 0x64, 0x65, 0x2f, 0x63
        /*006e*/ 	.byte	0x75, 0x74, 0x65, 0x2f, 0x61, 0x74, 0x6f, 0x6d, 0x2f, 0x63, 0x6f, 0x70, 0x79, 0x5f, 0x74, 0x72
        /*007e*/ 	.byte	0x61, 0x69, 0x74, 0x73, 0x5f, 0x73, 0x6d, 0x31, 0x30, 0x30, 0x2e, 0x68, 0x70, 0x70, 0x00
	.type		$str$25,@object
	.size		$str$25,(__unnamed_1 - $str$25)
$str$25:
        /*008d*/ 	.byte	0x28, 0x28, 0x75, 0x69, 0x6e, 0x74, 0x33, 0x32, 0x5f, 0x74, 0x28, 0x74, 0x68, 0x72, 0x65, 0x61
        /*009d*/ 	.byte	0x64, 0x49, 0x64, 0x78, 0x2e, 0x78, 0x29, 0x20, 0x2f, 0x20, 0x33, 0x32, 0x29, 0x20, 0x25, 0x20
        /*00ad*/ 	.byte	0x34, 0x29, 0x20, 0x3d, 0x3d, 0x20, 0x28, 0x28, 0x28, 0x74, 0x6d, 0x65, 0x6d, 0x5f, 0x61, 0x64
        /*00bd*/ 	.byte	0x64, 0x72, 0x20, 0x3e, 0x3e, 0x20, 0x31, 0x36, 0x29, 0x20, 0x2f, 0x20, 0x33, 0x32, 0x29, 0x20
        /*00cd*/ 	.byte	0x25, 0x20, 0x34, 0x29, 0x00
	.type		__unnamed_1,@object
	.size		__unnamed_1,(__unnamed_2 - __unnamed_1)
__unnamed_1:
        /*00d2*/ 	.byte	0x61, 0x75, 0x74, 0x6f, 0x20, 0x63, 0x75, 0x74, 0x65, 0x3a, 0x3a, 0x61, 0x73, 0x5f, 0x70, 0x6f
        /* <DEDUP_REMOVED lines=24> */
        /*0262*/ 	.byte	0x43, 0x3c, 0x38, 0x31, 0x39, 0x32, 0x3e, 0x3e, 0x3e, 0x3e, 0x5d, 0x00
	.type		__unnamed_2,@object
	.size		__unnamed_2,(.L_2 - __unnamed_2)
__unnamed_2:
        /* <DEDUP_REMOVED lines=42> */
        /*050e*/ 	.byte	0x3e, 0x3e, 0x3e, 0x3e, 0x5d, 0x00
.L_2:


//--------------------- .nv.shared._ZN7cutlass13device_kernelINS_4gemm6kernel13GemmUniversalIN4cute5tupleIJiiiiEEENS1_10collective13CollectiveMmaINS1_35MainloopSm100TmaUmmaWarpSpecializedILi32ELi2ELi4ENS5_IJNS4_1CILi2EEESB_NSA_ILi1EEEEEEEENS5_IJNSA_ILi256EEENSA_ILi128EEENSA_ILi32EEEEEENS_12float_e4m3_tENS5_IJlSC_lEEESJ_SK_NS4_8TiledMMAINS4_8MMA_AtomIJNS4_10MMA_TraitsINS4_25SM100_MMA_F8F6F4_2x1SM_SSEJSJ_SJ_fSF_SG_NS4_17integral_constantINS4_4UMMA5MajorELSR_0EEESS_NSP_INSQ_7ScaleInELST_0EEESU_EEEEEENS4_6LayoutINS5_IJSC_SC_SC_EEENS5_IJNSA_ILi0EEESZ_SZ_EEEEENS5_IJNS4_10UnderscoreES12_S12_EEEEENS4_28SM100_TMA_2SM_LOAD_MULTICASTENS4_14ComposedLayoutINS4_7SwizzleILi1ELi4ELi3EEENS4_18smem_ptr_flag_bitsILi8EEENSX_INS5_IJNSA_ILi8EEESH_EEENS5_IJSH_SC_EEEEEEEvNS4_8identityENS4_18SM100_TMA_2SM_LOADES1F_vS1G_EENS_8epilogue10collective18CollectiveEpilogueINS1J_23Sm100TmaWarpSpecializedILi2ELi2ELi64ELb0ELb0EEEJNS5_IJSG_SG_SH_EEENS5_IJNSX_ISG_SC_EENSX_INSA_ILi64EEESC_EEEEESJ_SK_SJ_SK_NS1J_6fusion15FusionCallbacksIS1N_NS1T_17LinearCombinationISJ_fSJ_fLNS_15FloatRoundStyleE2EEES1O_S1S_JEEENS4_5SM1004TMEM4LOAD26SM100_TMEM_LOAD_32dp32b64xENS4_13SM90_TMA_LOADENS16_INS17_ILi2ELi4ELi3EEES1A_NSX_INS5_IJS1B_S1Q_EEENS5_IJS1Q_SC_EEEEEEENS4_39AutoVectorizingCopyWithAssumedAlignmentILi128EEENS4_14SM90_TMA_STOREES28_S2A_S2A_EEEvvEEEEvNT_6ParamsE --------------------------
	.section	.nv.shared._ZN7cutlass13device_kernelINS_4gemm6kernel13GemmUniversalIN4cute5tupleIJiiiiEEENS1_10collective13CollectiveMmaINS1_35MainloopSm100TmaUmmaWarpSpecializedILi32ELi2ELi4ENS5_IJNS4_1CILi2EEESB_NSA_ILi1EEEEEEEENS5_IJNSA_ILi256EEENSA_ILi128EEENSA_ILi32EEEEEENS_12float_e4m3_tENS5_IJlSC_lEEESJ_SK_NS4_8TiledMMAINS4_8MMA_AtomIJNS4_10MMA_TraitsINS4_25SM100_MMA_F8F6F4_2x1SM_SSEJSJ_SJ_fSF_SG_NS4_17integral_constantINS4_4UMMA5MajorELSR_0EEESS_NSP_INSQ_7ScaleInELST_0EEESU_EEEEEENS4_6LayoutINS5_IJSC_SC_SC_EEENS5_IJNSA_ILi0EEESZ_SZ_EEEEENS5_IJNS4_10UnderscoreES12_S12_EEEEENS4_28SM100_TMA_2SM_LOAD_MULTICASTENS4_14ComposedLayoutINS4_7SwizzleILi1ELi4ELi3EEENS4_18smem_ptr_flag_bitsILi8EEENSX_INS5_IJNSA_ILi8EEESH_EEENS5_IJSH_SC_EEEEEEEvNS4_8identityENS4_18SM100_TMA_2SM_LOADES1F_vS1G_EENS_8epilogue10collective18CollectiveEpilogueINS1J_23Sm100TmaWarpSpecializedILi2ELi2ELi64ELb0ELb0EEEJNS5_IJSG_SG_SH_EEENS5_IJNSX_ISG_SC_EENSX_INSA_ILi64EEESC_EEEEESJ_SK_SJ_SK_NS1J_6fusion15FusionCallbacksIS1N_NS1T_17LinearCombinationISJ_fSJ_fLNS_15FloatRoundStyleE2EEES1O_S1S_JEEENS4_5SM1004TMEM4LOAD26SM100_TMEM_LOAD_32dp32b64xENS4_13SM90_TMA_LOADENS16_INS17_ILi2ELi4ELi3EEES1A_NSX_INS5_IJS1B_S1Q_EEENS5_IJS1Q_SC_EEEEEEENS4_39AutoVectorizingCopyWithAssumedAlignmentILi128EEENS4_14SM90_TMA_STOREES28_S2A_S2A_EEEvvEEEEvNT_6ParamsE,"aw",@nobits
	.sectionflags	@""
	.align	16
	.zero		1024


//--------------------- .nv.shared.reserved.0     --------------------------
	.section	.nv.shared.reserved.0,"aw",@nobits
	.weak		__nv_reservedSMEM_offset_0_alias
	.size		__nv_reservedSMEM_offset_0_alias, 0, 64
	.other		__nv_reservedSMEM_offset_0_alias,@"STO_CUDA_RESERVED_SHARED STV_DEFAULT"
__nv_reservedSMEM_offset_0_alias:
	.zero		0
.nv.shared.reserved.0:
	.zero		64
	.weak		__nv_reservedSMEM_tcgen05_partition
	.type		__nv_reservedSMEM_tcgen05_partition,@object
	.size		__nv_reservedSMEM_tcgen05_partition,(.L_0 - __nv_reservedSMEM_tcgen05_partition)
__nv_reservedSMEM_tcgen05_partition:
	.zero		32
.L_0:


//--------------------- .nv.global                --------------------------
	.section	.nv.global,"aw",@nobits
.nv.global:
	.type		_ZN39_INTERNAL_6e4a504a_4_k_cu_0e836390_87634cute1_E,@object
	.size		_ZN39_INTERNAL_6e4a504a_4_k_cu_0e836390_87634cute1_E,(_ZN39_INTERNAL_6e4a504a_4_k_cu_0e836390_87634cuda3std3__45__cpo6cbeginE - _ZN39_INTERNAL_6e4a504a_4_k_cu_0e836390_87634cute1_E)
_ZN39_INTERNAL_6e4a504a_4_k_cu_0e836390_87634cute1_E:
	.zero		1
	.type		_ZN39_INTERNAL_6e4a504a_4_k_cu_0e836390_87634cuda3std3__45__cpo6cbeginE,@object
	.size		_ZN39_INTERNAL_6e4a504a_4_k_cu_0e836390_87634cuda3std3__45__cpo6cbeginE,(_ZN39_INTERNAL_6e4a504a_4_k_cu_0e836390_87634cuda3std3__48in_placeE - _ZN39_INTERNAL_6e4a504a_4_k_cu_0e836390_87634cuda3std3__45__cpo6cbeginE)
_ZN39_INTERNAL_6e4a504a_4_k_cu_0e836390_87634cuda3std3__45__cpo6cbeginE:
	.zero		1
	.type		_ZN39_INTERNAL_6e4a504a_4_k_cu_0e836390_87634cuda3std3__48in_placeE,@object
	.size		_ZN39_INTERNAL_6e4a504a_4_k_cu_0e836390_87634cuda3std3__48in_placeE,(_ZN39_INTERNAL_6e4a504a_4_k_cu_0e836390_87634cuda3std6ranges3__45__cpo9iter_moveE - _ZN39_INTERNAL_6e4a504a_4_k_cu_0e836390_87634cuda3std3__48in_placeE)
_ZN39_INTERNAL_6e4a504a_4_k_cu_0e836390_87634cuda3std3__48in_placeE:
	.zero		1
	.type		_ZN39_INTERNAL_6e4a504a_4_k_cu_0e836390_87634cuda3std6ranges3__45__cpo9iter_moveE,@object
	.size		_ZN39_INTERNAL_6e4a504a_4_k_cu_0e836390_87634cuda3std6ranges3__45__cpo9iter_moveE,(_ZN39_INTERNAL_6e4a504a_4_k_cu_0e836390_87634cuda3std3__45__cpo5beginE - _ZN39_INTERNAL_6e4a504a_4_k_cu_0e836390_87634cuda3std6ranges3__45__cpo9iter_moveE)
_ZN39_INTERNAL_6e4a504a_4_k_cu_0e836390_87634cuda3std6ranges3__45__cpo9iter_moveE:
	.zero		1
	.type		_ZN39_INTERNAL_6e4a504a_4_k_cu_0e836390_87634cuda3std3__45__cpo5beginE,@object
	.size		_ZN39_INTERNAL_6e4a504a_4_k_cu_0e836390_87634cuda3std3__45__cpo5beginE,(_ZN39_INTERNAL_6e4a504a_4_k_cu_0e836390_87634cuda3std3__441_GLOBAL__N__6e4a504a_4_k_cu_0e836390_87636ignoreE - _ZN39_INTERNAL_6e4a504a_4_k_cu_0e836390_87634cuda3std3__45__cpo5beginE)
_ZN39_INTERNAL_6e4a504a_4_k_cu_0e836390_87634cuda3std3__45__cpo5beginE:
	.zero		1
	.type		_ZN39_INTERNAL_6e4a504a_4_k_cu_0e836390_87634cuda3std3__441_GLOBAL__N__6e4a504a_4_k_cu_0e836390_87636ignoreE,@object
	.size		_ZN39_INTERNAL_6e4a504a_4_k_cu_0e836390_87634cuda3std3__441_GLOBAL__N__6e4a504a_4_k_cu_0e836390_87636ignoreE,(_ZN39_INTERNAL_6e4a504a_4_k_cu_0e836390_87634cute7productE - _ZN39_INTERNAL_6e4a504a_4_k_cu_0e836390_87634cuda3std3__441_GLOBAL__N__6e4a504a_4_k_cu_0e836390_87636ignoreE)
_ZN39_INTERNAL_6e4a504a_4_k_cu_0e836390_87634cuda3std3__441_GLOBAL__N__6e4a504a_4_k_cu_0e836390_87636ignoreE:
	.zero		1
	.type		_ZN39_INTERNAL_6e4a504a_4_k_cu_0e836390_87634cute7productE,@object
	.size		_ZN39_INTERNAL_6e4a504a_4_k_cu_0e836390_87634cute7productE,(_ZN39_INTERNAL_6e4a504a_4_k_cu_0e836390_87634cuda3std3__45__cpo3endE - _ZN39_INTERNAL_6e4a504a_4_k_cu_0e836390_87634cute7productE)
_ZN39_INTERNAL_6e4a504a_4_k_cu_0e836390_87634cute7productE:
	.zero		1
	.type		_ZN39_INTERNAL_6e4a504a_4_k_cu_0e836390_87634cuda3std3__45__cpo3endE,@object
	.size		_ZN39_INTERNAL_6e4a504a_4_k_cu_0e836390_87634cuda3std3__45__cpo3endE,(_ZN39_INTERNAL_6e4a504a_4_k_cu_0e836390_87634cuda3std3__419piecewise_constructE - _ZN39_INTERNAL_6e4a504a_4_k_cu_0e836390_87634cuda3std3__45__cpo3endE)
_ZN39_INTERNAL_6e4a504a_4_k_cu_0e836390_87634cuda3std3__45__cpo3endE:
	.zero		1
	.type		_ZN39_INTERNAL_6e4a504a_4_k_cu_0e836390_87634cuda3std3__419piecewise_constructE,@object
	.size		_ZN39_INTERNAL_6e4a504a_4_k_cu_0e836390_87634cuda3std3__419piecewise_constructE,(_ZN39_INTERNAL_6e4a504a_4_k_cu_0e836390_87634cuda3std3__45__cpo4cendE - _ZN39_INTERNAL_6e4a504a_4_k_cu_0e836390_87634cuda3std3__419piecewise_constructE)
_ZN39_INTERNAL_6e4a504a_4_k_cu_0e836390_87634cuda3std3__419piecewise_constructE:
	.zero		1
	.type		_ZN39_INTERNAL_6e4a504a_4_k_cu_0e836390_87634cuda3std3__45__cpo4cendE,@object
	.size		_ZN39_INTERNAL_6e4a504a_4_k_cu_0e836390_87634cuda3std3__45__cpo4cendE,(_ZN39_INTERNAL_6e4a504a_4_k_cu_0e836390_87634cuda3std6ranges3__45__cpo4swapE - _ZN39_INTERNAL_6e4a504a_4_k_cu_0e836390_87634cuda3std3__45__cpo4cendE)
_ZN39_INTERNAL_6e4a504a_4_k_cu_0e836390_87634cuda3std3__45__cpo4cendE:
	.zero		1
	.type		_ZN39_INTERNAL_6e4a504a_4_k_cu_0e836390_87634cuda3std6ranges3__45__cpo4swapE,@object
	.size		_ZN39_INTERNAL_6e4a504a_4_k_cu_0e836390_87634cuda3std6ranges3__45__cpo4swapE,(.L_10 - _ZN39_INTERNAL_6e4a504a_4_k_cu_0e836390_87634cuda3std6ranges3__45__cpo4swapE)
_ZN39_INTERNAL_6e4a504a_4_k_cu_0e836390_87634cuda3std6ranges3__45__cpo4swapE:
	.zero		1
.L_10:


//--------------------- .nv.constant0._ZN7cutlass13device_kernelINS_4gemm6kernel13GemmUniversalIN4cute5tupleIJiiiiEEENS1_10collective13CollectiveMmaINS1_35MainloopSm100TmaUmmaWarpSpecializedILi32ELi2ELi4ENS5_IJNS4_1CILi2EEESB_NSA_ILi1EEEEEEEENS5_IJNSA_ILi256EEENSA_ILi128EEENSA_ILi32EEEEEENS_12float_e4m3_tENS5_IJlSC_lEEESJ_SK_NS4_8TiledMMAINS4_8MMA_AtomIJNS4_10MMA_TraitsINS4_25SM100_MMA_F8F6F4_2x1SM_SSEJSJ_SJ_fSF_SG_NS4_17integral_constantINS4_4UMMA5MajorELSR_0EEESS_NSP_INSQ_7ScaleInELST_0EEESU_EEEEEENS4_6LayoutINS5_IJSC_SC_SC_EEENS5_IJNSA_ILi0EEESZ_SZ_EEEEENS5_IJNS4_10UnderscoreES12_S12_EEEEENS4_28SM100_TMA_2SM_LOAD_MULTICASTENS4_14ComposedLayoutINS4_7SwizzleILi1ELi4ELi3EEENS4_18smem_ptr_flag_bitsILi8EEENSX_INS5_IJNSA_ILi8EEESH_EEENS5_IJSH_SC_EEEEEEEvNS4_8identityENS4_18SM100_TMA_2SM_LOADES1F_vS1G_EENS_8epilogue10collective18CollectiveEpilogueINS1J_23Sm100TmaWarpSpecializedILi2ELi2ELi64ELb0ELb0EEEJNS5_IJSG_SG_SH_EEENS5_IJNSX_ISG_SC_EENSX_INSA_ILi64EEESC_EEEEESJ_SK_SJ_SK_NS1J_6fusion15FusionCallbacksIS1N_NS1T_17LinearCombinationISJ_fSJ_fLNS_15FloatRoundStyleE2EEES1O_S1S_JEEENS4_5SM1004TMEM4LOAD26SM100_TMEM_LOAD_32dp32b64xENS4_13SM90_TMA_LOADENS16_INS17_ILi2ELi4ELi3EEES1A_NSX_INS5_IJS1B_S1Q_EEENS5_IJS1Q_SC_EEEEEEENS4_39AutoVectorizingCopyWithAssumedAlignmentILi128EEENS4_14SM90_TMA_STOREES28_S2A_S2A_EEEvvEEEEvNT_6ParamsE --------------------------
	.section	.nv.constant0._ZN7cutlass13device_kernelINS_4gemm6kernel13GemmUniversalIN4cute5tupleIJiiiiEEENS1_10collective13CollectiveMmaINS1_35MainloopSm100TmaUmmaWarpSpecializedILi32ELi2ELi4ENS5_IJNS4_1CILi2EEESB_NSA_ILi1EEEEEEEENS5_IJNSA_ILi256EEENSA_ILi128EEENSA_ILi32EEEEEENS_12float_e4m3_tENS5_IJlSC_lEEESJ_SK_NS4_8TiledMMAINS4_8MMA_AtomIJNS4_10MMA_TraitsINS4_25SM100_MMA_F8F6F4_2x1SM_SSEJSJ_SJ_fSF_SG_NS4_17integral_constantINS4_4UMMA5MajorELSR_0EEESS_NSP_INSQ_7ScaleInELST_0EEESU_EEEEEENS4_6LayoutINS5_IJSC_SC_SC_EEENS5_IJNSA_ILi0EEESZ_SZ_EEEEENS5_IJNS4_10UnderscoreES12_S12_EEEEENS4_28SM100_TMA_2SM_LOAD_MULTICASTENS4_14ComposedLayoutINS4_7SwizzleILi1ELi4ELi3EEENS4_18smem_ptr_flag_bitsILi8EEENSX_INS5_IJNSA_ILi8EEESH_EEENS5_IJSH_SC_EEEEEEEvNS4_8identityENS4_18SM100_TMA_2SM_LOADES1F_vS1G_EENS_8epilogue10collective18CollectiveEpilogueINS1J_23Sm100TmaWarpSpecializedILi2ELi2ELi64ELb0ELb0EEEJNS5_IJSG_SG_SH_EEENS5_IJNSX_ISG_SC_EENSX_INSA_ILi64EEESC_EEEEESJ_SK_SJ_SK_NS1J_6fusion15FusionCallbacksIS1N_NS1T_17LinearCombinationISJ_fSJ_fLNS_15FloatRoundStyleE2EEES1O_S1S_JEEENS4_5SM1004TMEM4LOAD26SM100_TMEM_LOAD_32dp32b64xENS4_13SM90_TMA_LOADENS16_INS17_ILi2ELi4ELi3EEES1A_NSX_INS5_IJS1B_S1Q_EEENS5_IJS1Q_SC_EEEEEEENS4_39AutoVectorizingCopyWithAssumedAlignmentILi128EEENS4_14SM90_TMA_STOREES28_S2A_S2A_EEEvvEEEEvNT_6ParamsE,"a",@progbits
	.sectionflags	@""
	.align	4
.nv.constant0._ZN7cutlass13device_kernelINS_4gemm6kernel13GemmUniversalIN4cute5tupleIJiiiiEEENS1_10collective13CollectiveMmaINS1_35MainloopSm100TmaUmmaWarpSpecializedILi32ELi2ELi4ENS5_IJNS4_1CILi2EEESB_NSA_ILi1EEEEEEEENS5_IJNSA_ILi256EEENSA_ILi128EEENSA_ILi32EEEEEENS_12float_e4m3_tENS5_IJlSC_lEEESJ_SK_NS4_8TiledMMAINS4_8MMA_AtomIJNS4_10MMA_TraitsINS4_25SM100_MMA_F8F6F4_2x1SM_SSEJSJ_SJ_fSF_SG_NS4_17integral_constantINS4_4UMMA5MajorELSR_0EEESS_NSP_INSQ_7ScaleInELST_0EEESU_EEEEEENS4_6LayoutINS5_IJSC_SC_SC_EEENS5_IJNSA_ILi0EEESZ_SZ_EEEEENS5_IJNS4_10UnderscoreES12_S12_EEEEENS4_28SM100_TMA_2SM_LOAD_MULTICASTENS4_14ComposedLayoutINS4_7SwizzleILi1ELi4ELi3EEENS4_18smem_ptr_flag_bitsILi8EEENSX_INS5_IJNSA_ILi8EEESH_EEENS5_IJSH_SC_EEEEEEEvNS4_8identityENS4_18SM100_TMA_2SM_LOADES1F_vS1G_EENS_8epilogue10collective18CollectiveEpilogueINS1J_23Sm100TmaWarpSpecializedILi2ELi2ELi64ELb0ELb0EEEJNS5_IJSG_SG_SH_EEENS5_IJNSX_ISG_SC_EENSX_INSA_ILi64EEESC_EEEEESJ_SK_SJ_SK_NS1J_6fusion15FusionCallbacksIS1N_NS1T_17LinearCombinationISJ_fSJ_fLNS_15FloatRoundStyleE2EEES1O_S1S_JEEENS4_5SM1004TMEM4LOAD26SM100_TMEM_LOAD_32dp32b64xENS4_13SM90_TMA_LOADENS16_INS17_ILi2ELi4ELi3EEES1A_NSX_INS5_IJS1B_S1Q_EEENS5_IJS1Q_SC_EEEEEEENS4_39AutoVectorizingCopyWithAssumedAlignmentILi128EEENS4_14SM90_TMA_STOREES28_S2A_S2A_EEEvvEEEEvNT_6ParamsE:
	.zero		2944


//--------------------- SYMBOLS --------------------------

	.type		.nv.reservedSmem.offset0,@object
	.size		.nv.reservedSmem.offset0,0x4
	.type		.nv.reservedSmem.cap,@object
	.size		.nv.reservedSmem.cap,0x4
	.type		__assertfail,@function
